//
// Generated by NVIDIA NVVM Compiler
//
// Compiler Build ID: CL-36424714
// Cuda compilation tools, release 13.0, V13.0.88
// Based on NVVM 20.0.0
//

.version 9.0
.target sm_100
.address_size 64

	// .globl	sar_batch_f32

.visible .entry sar_batch_f32(
	.param .u64 .ptr .align 1 sar_batch_f32_param_0,
	.param .u64 .ptr .align 1 sar_batch_f32_param_1,
	.param .u32 sar_batch_f32_param_2,
	.param .u32 sar_batch_f32_param_3,
	.param .u64 .ptr .align 1 sar_batch_f32_param_4,
	.param .u64 .ptr .align 1 sar_batch_f32_param_5,
	.param .u32 sar_batch_f32_param_6,
	.param .u64 .ptr .align 1 sar_batch_f32_param_7
)
{
	.reg .pred 	%p<57>;
	.reg .b16 	%rs<22>;
	.reg .b32 	%r<50>;
	.reg .b32 	%f<162>;
	.reg .b64 	%rd<37>;

	ld.param.u64 	%rd12, [sar_batch_f32_param_0];
	ld.param.u64 	%rd13, [sar_batch_f32_param_1];
	ld.param.u32 	%r31, [sar_batch_f32_param_2];
	ld.param.u32 	%r32, [sar_batch_f32_param_3];
	ld.param.u64 	%rd10, [sar_batch_f32_param_4];
	ld.param.u64 	%rd11, [sar_batch_f32_param_5];
	ld.param.u32 	%r33, [sar_batch_f32_param_6];
	ld.param.u64 	%rd14, [sar_batch_f32_param_7];
	cvta.to.global.u64 	%rd1, %rd14;
	cvta.to.global.u64 	%rd2, %rd13;
	cvta.to.global.u64 	%rd3, %rd12;
	mov.u32 	%r1, %ctaid.y;
	setp.ge.s32 	%p4, %r1, %r33;
	@%p4 bra 	$L__BB0_39;
	mul.lo.s32 	%r2, %r31, %r1;
	add.s32 	%r3, %r32, 1;
	mov.u32 	%r4, %tid.x;
	min.s32 	%r5, %r3, %r31;
	setp.ge.s32 	%p5, %r4, %r5;
	@%p5 bra 	$L__BB0_4;
	mov.u32 	%r6, %ntid.x;
	mov.u32 	%r41, %r4;
$L__BB0_3:
	add.s32 	%r34, %r41, %r2;
	mul.wide.s32 	%rd15, %r34, 4;
	add.s64 	%rd16, %rd1, %rd15;
	mov.b32 	%r35, 2147483647;
	st.global.u32 	[%rd16], %r35;
	add.s32 	%r41, %r41, %r6;
	setp.lt.s32 	%p6, %r41, %r5;
	@%p6 bra 	$L__BB0_3;
$L__BB0_4:
	bar.sync 	0;
	setp.ne.s32 	%p7, %r4, 0;
	setp.ge.s32 	%p8, %r3, %r31;
	or.pred  	%p9, %p7, %p8;
	@%p9 bra 	$L__BB0_39;
	cvta.to.global.u64 	%rd17, %rd10;
	mul.wide.u32 	%rd18, %r1, 4;
	add.s64 	%rd19, %rd17, %rd18;
	ld.global.nc.f32 	%f1, [%rd19];
	cvta.to.global.u64 	%rd20, %rd11;
	add.s64 	%rd21, %rd20, %rd18;
	ld.global.nc.f32 	%f90, [%rd21];
	setp.leu.f32 	%p10, %f1, 0f00000000;
	setp.leu.f32 	%p11, %f90, 0f00000000;
	or.pred  	%p12, %p10, %p11;
	@%p12 bra 	$L__BB0_39;
	cvt.s64.s32 	%rd22, %r32;
	mul.wide.s32 	%rd23, %r32, 4;
	add.s64 	%rd24, %rd3, %rd23;
	ld.global.nc.f32 	%f144, [%rd24];
	ld.global.nc.f32 	%f143, [%rd24+4];
	add.s64 	%rd25, %rd2, %rd23;
	ld.global.nc.f32 	%f129, [%rd25];
	ld.global.nc.f32 	%f128, [%rd25+4];
	setp.gt.f32 	%p13, %f143, %f144;
	selp.f32 	%f161, %f129, %f144, %p13;
	selp.f32 	%f159, %f143, %f128, %p13;
	cvt.s64.s32 	%rd26, %r2;
	add.s64 	%rd27, %rd22, %rd26;
	shl.b64 	%rd28, %rd27, 2;
	add.s64 	%rd29, %rd1, %rd28;
	st.global.f32 	[%rd29+4], %f161;
	add.s32 	%r45, %r32, 2;
	setp.ge.s32 	%p14, %r45, %r31;
	@%p14 bra 	$L__BB0_39;
	setp.gt.f32 	%p15, %f143, %f144;
	selp.u16 	%rs18, 1, 0, %p15;
	xor.b32  	%r36, %r31, 2;
	sub.s32 	%r37, %r36, %r32;
	and.b32  	%r10, %r37, 3;
	setp.eq.s32 	%p16, %r10, 0;
	mov.f32 	%f134, %f1;
	@%p16 bra 	$L__BB0_16;
	add.s32 	%r38, %r32, %r2;
	add.s32 	%r43, %r38, 2;
	neg.s32 	%r42, %r10;
	mov.u32 	%r44, %r32;
	mov.f32 	%f134, %f1;
$L__BB0_9:
	.pragma "nounroll";
	mov.f32 	%f14, %f159;
	mov.f32 	%f13, %f134;
	mov.f32 	%f12, %f129;
	mov.f32 	%f129, %f128;
	mov.f32 	%f10, %f144;
	mov.f32 	%f144, %f143;
	mul.wide.s32 	%rd30, %r45, 4;
	add.s64 	%rd31, %rd2, %rd30;
	add.s64 	%rd32, %rd3, %rd30;
	ld.global.nc.f32 	%f143, [%rd32];
	ld.global.nc.f32 	%f128, [%rd31];
	sub.f32 	%f91, %f14, %f161;
	fma.rn.f32 	%f18, %f13, %f91, %f161;
	and.b16  	%rs7, %rs18, 255;
	setp.eq.s16 	%p17, %rs7, 0;
	@%p17 bra 	$L__BB0_12;
	setp.lt.f32 	%p18, %f128, %f18;
	mov.b16 	%rs18, 0;
	mov.f32 	%f159, %f128;
	mov.f32 	%f134, %f1;
	mov.f32 	%f161, %f14;
	@%p18 bra 	$L__BB0_14;
	setp.gt.f32 	%p19, %f143, %f14;
	add.f32 	%f92, %f1, %f13;
	min.f32 	%f93, %f92, %f90;
	selp.f32 	%f159, %f143, %f14, %p19;
	selp.f32 	%f134, %f93, %f13, %p19;
	min.f32 	%f94, %f129, %f12;
	min.f32 	%f161, %f18, %f94;
	mov.b16 	%rs18, 1;
	bra.uni 	$L__BB0_14;
$L__BB0_12:
	setp.gt.f32 	%p20, %f143, %f18;
	mov.b16 	%rs18, 1;
	mov.f32 	%f159, %f143;
	mov.f32 	%f134, %f1;
	mov.f32 	%f161, %f14;
	@%p20 bra 	$L__BB0_14;
	setp.lt.f32 	%p21, %f128, %f14;
	add.f32 	%f95, %f1, %f13;
	min.f32 	%f96, %f95, %f90;
	selp.f32 	%f159, %f128, %f14, %p21;
	selp.f32 	%f134, %f96, %f13, %p21;
	max.f32 	%f97, %f144, %f10;
	max.f32 	%f161, %f18, %f97;
	mov.b16 	%rs18, 0;
$L__BB0_14:
	mul.wide.s32 	%rd33, %r43, 4;
	add.s64 	%rd34, %rd1, %rd33;
	st.global.f32 	[%rd34], %f161;
	add.s32 	%r45, %r45, 1;
	add.s32 	%r44, %r44, 1;
	add.s32 	%r43, %r43, 1;
	add.s32 	%r42, %r42, 1;
	setp.ne.s32 	%p22, %r42, 0;
	@%p22 bra 	$L__BB0_9;
	add.s32 	%r45, %r44, 2;
$L__BB0_16:
	sub.s32 	%r39, %r31, %r32;
	add.s32 	%r40, %r39, -3;
	setp.lt.u32 	%p23, %r40, 3;
	@%p23 bra 	$L__BB0_39;
	sub.s32 	%r48, %r45, %r31;
	add.s64 	%rd4, %rd3, 8;
	add.s64 	%rd5, %rd2, 8;
	add.s64 	%rd6, %rd1, 8;
	add.s32 	%r47, %r45, %r2;
$L__BB0_18:
	mul.wide.s32 	%rd35, %r45, 4;
	add.s64 	%rd7, %rd4, %rd35;
	add.s64 	%rd8, %rd5, %rd35;
	ld.global.nc.f32 	%f42, [%rd7+-8];
	ld.global.nc.f32 	%f43, [%rd8+-8];
	sub.f32 	%f98, %f159, %f161;
	fma.rn.f32 	%f44, %f134, %f98, %f161;
	and.b16  	%rs12, %rs18, 255;
	setp.eq.s16 	%p24, %rs12, 0;
	@%p24 bra 	$L__BB0_21;
	setp.lt.f32 	%p26, %f43, %f44;
	mov.pred 	%p54, -1;
	mov.f32 	%f150, %f43;
	mov.f32 	%f151, %f1;
	@%p26 bra 	$L__BB0_23;
	setp.gt.f32 	%p28, %f42, %f159;
	add.f32 	%f99, %f1, %f134;
	min.f32 	%f100, %f99, %f90;
	selp.f32 	%f150, %f42, %f159, %p28;
	selp.f32 	%f151, %f100, %f134, %p28;
	min.f32 	%f101, %f128, %f129;
	min.f32 	%f159, %f44, %f101;
	mov.pred 	%p54, 0;
	bra.uni 	$L__BB0_23;
$L__BB0_21:
	setp.gt.f32 	%p30, %f42, %f44;
	mov.pred 	%p54, 0;
	mov.f32 	%f150, %f42;
	mov.f32 	%f151, %f1;
	@%p30 bra 	$L__BB0_23;
	setp.lt.f32 	%p32, %f43, %f159;
	add.f32 	%f102, %f1, %f134;
	min.f32 	%f103, %f102, %f90;
	selp.f32 	%f150, %f43, %f159, %p32;
	selp.f32 	%f151, %f103, %f134, %p32;
	max.f32 	%f104, %f143, %f144;
	max.f32 	%f159, %f44, %f104;
	mov.pred 	%p54, -1;
$L__BB0_23:
	mul.wide.s32 	%rd36, %r47, 4;
	add.s64 	%rd9, %rd6, %rd36;
	st.global.f32 	[%rd9+-8], %f159;
	ld.global.nc.f32 	%f54, [%rd7+-4];
	ld.global.nc.f32 	%f55, [%rd8+-4];
	sub.f32 	%f105, %f150, %f159;
	fma.rn.f32 	%f56, %f151, %f105, %f159;
	@%p54 bra 	$L__BB0_26;
	setp.lt.f32 	%p34, %f55, %f56;
	mov.pred 	%p55, -1;
	mov.f32 	%f153, %f55;
	mov.f32 	%f154, %f1;
	@%p34 bra 	$L__BB0_28;
	setp.gt.f32 	%p36, %f54, %f150;
	add.f32 	%f106, %f1, %f151;
	min.f32 	%f107, %f106, %f90;
	selp.f32 	%f153, %f54, %f150, %p36;
	selp.f32 	%f154, %f107, %f151, %p36;
	min.f32 	%f108, %f43, %f128;
	min.f32 	%f150, %f56, %f108;
	mov.pred 	%p55, 0;
	bra.uni 	$L__BB0_28;
$L__BB0_26:
	setp.gt.f32 	%p38, %f54, %f56;
	mov.pred 	%p55, 0;
	mov.f32 	%f153, %f54;
	mov.f32 	%f154, %f1;
	@%p38 bra 	$L__BB0_28;
	setp.lt.f32 	%p40, %f55, %f150;
	add.f32 	%f109, %f1, %f151;
	min.f32 	%f110, %f109, %f90;
	selp.f32 	%f153, %f55, %f150, %p40;
	selp.f32 	%f154, %f110, %f151, %p40;
	max.f32 	%f111, %f42, %f143;
	max.f32 	%f150, %f56, %f111;
	mov.pred 	%p55, -1;
$L__BB0_28:
	st.global.f32 	[%rd9+-4], %f150;
	ld.global.nc.f32 	%f144, [%rd7];
	ld.global.nc.f32 	%f129, [%rd8];
	sub.f32 	%f112, %f153, %f150;
	fma.rn.f32 	%f68, %f154, %f112, %f150;
	@%p55 bra 	$L__BB0_31;
	setp.lt.f32 	%p42, %f129, %f68;
	mov.pred 	%p56, -1;
	mov.f32 	%f161, %f129;
	mov.f32 	%f157, %f1;
	@%p42 bra 	$L__BB0_33;
	setp.gt.f32 	%p44, %f144, %f153;
	add.f32 	%f113, %f1, %f154;
	min.f32 	%f114, %f113, %f90;
	selp.f32 	%f161, %f144, %f153, %p44;
	selp.f32 	%f157, %f114, %f154, %p44;
	min.f32 	%f115, %f55, %f43;
	min.f32 	%f153, %f68, %f115;
	mov.pred 	%p56, 0;
	bra.uni 	$L__BB0_33;
$L__BB0_31:
	setp.gt.f32 	%p46, %f144, %f68;
	mov.pred 	%p56, 0;
	mov.f32 	%f161, %f144;
	mov.f32 	%f157, %f1;
	@%p46 bra 	$L__BB0_33;
	setp.lt.f32 	%p48, %f129, %f153;
	add.f32 	%f116, %f1, %f154;
	min.f32 	%f117, %f116, %f90;
	selp.f32 	%f161, %f129, %f153, %p48;
	selp.f32 	%f157, %f117, %f154, %p48;
	max.f32 	%f118, %f54, %f42;
	max.f32 	%f153, %f68, %f118;
	mov.pred 	%p56, -1;
$L__BB0_33:
	st.global.f32 	[%rd9], %f153;
	ld.global.nc.f32 	%f143, [%rd7+4];
	ld.global.nc.f32 	%f128, [%rd8+4];
	sub.f32 	%f119, %f161, %f153;
	fma.rn.f32 	%f80, %f157, %f119, %f153;
	@%p56 bra 	$L__BB0_36;
	setp.lt.f32 	%p49, %f128, %f80;
	mov.b16 	%rs18, 0;
	mov.f32 	%f159, %f128;
	mov.f32 	%f134, %f1;
	@%p49 bra 	$L__BB0_38;
	setp.gt.f32 	%p50, %f143, %f161;
	add.f32 	%f120, %f1, %f157;
	min.f32 	%f121, %f120, %f90;
	selp.f32 	%f159, %f143, %f161, %p50;
	selp.f32 	%f134, %f121, %f157, %p50;
	min.f32 	%f122, %f129, %f55;
	min.f32 	%f161, %f80, %f122;
	mov.b16 	%rs18, 1;
	bra.uni 	$L__BB0_38;
$L__BB0_36:
	setp.gt.f32 	%p51, %f143, %f80;
	mov.b16 	%rs18, 1;
	mov.f32 	%f159, %f143;
	mov.f32 	%f134, %f1;
	@%p51 bra 	$L__BB0_38;
	setp.lt.f32 	%p52, %f128, %f161;
	add.f32 	%f123, %f1, %f157;
	min.f32 	%f124, %f123, %f90;
	selp.f32 	%f159, %f128, %f161, %p52;
	selp.f32 	%f134, %f124, %f157, %p52;
	max.f32 	%f125, %f144, %f54;
	max.f32 	%f161, %f80, %f125;
	mov.b16 	%rs18, 0;
$L__BB0_38:
	st.global.f32 	[%rd9+4], %f161;
	add.s32 	%r45, %r45, 4;
	add.s32 	%r48, %r48, 4;
	add.s32 	%r47, %r47, 4;
	setp.ne.s32 	%p53, %r48, 0;
	@%p53 bra 	$L__BB0_18;
$L__BB0_39:
	ret;

}
	// .globl	sar_many_series_one_param_time_major_f32
.visible .entry sar_many_series_one_param_time_major_f32(
	.param .u64 .ptr .align 1 sar_many_series_one_param_time_major_f32_param_0,
	.param .u64 .ptr .align 1 sar_many_series_one_param_time_major_f32_param_1,
	.param .u64 .ptr .align 1 sar_many_series_one_param_time_major_f32_param_2,
	.param .u32 sar_many_series_one_param_time_major_f32_param_3,
	.param .u32 sar_many_series_one_param_time_major_f32_param_4,
	.param .f32 sar_many_series_one_param_time_major_f32_param_5,
	.param .f32 sar_many_series_one_param_time_major_f32_param_6,
	.param .u64 .ptr .align 1 sar_many_series_one_param_time_major_f32_param_7
)
{
	.reg .pred 	%p<59>;
	.reg .b16 	%rs<22>;
	.reg .b32 	%r<71>;
	.reg .b32 	%f<161>;
	.reg .b64 	%rd<47>;

	ld.param.u64 	%rd5, [sar_many_series_one_param_time_major_f32_param_0];
	ld.param.u64 	%rd6, [sar_many_series_one_param_time_major_f32_param_1];
	ld.param.u64 	%rd4, [sar_many_series_one_param_time_major_f32_param_2];
	ld.param.u32 	%r41, [sar_many_series_one_param_time_major_f32_param_3];
	ld.param.u32 	%r42, [sar_many_series_one_param_time_major_f32_param_4];
	ld.param.f32 	%f88, [sar_many_series_one_param_time_major_f32_param_5];
	ld.param.f32 	%f89, [sar_many_series_one_param_time_major_f32_param_6];
	ld.param.u64 	%rd7, [sar_many_series_one_param_time_major_f32_param_7];
	cvta.to.global.u64 	%rd1, %rd7;
	cvta.to.global.u64 	%rd2, %rd6;
	cvta.to.global.u64 	%rd3, %rd5;
	mov.u32 	%r43, %ctaid.y;
	mov.u32 	%r44, %ntid.y;
	mov.u32 	%r45, %tid.y;
	mad.lo.s32 	%r1, %r43, %r44, %r45;
	setp.ge.s32 	%p4, %r1, %r41;
	@%p4 bra 	$L__BB1_42;
	cvta.to.global.u64 	%rd8, %rd4;
	mul.wide.u32 	%rd9, %r1, 4;
	add.s64 	%rd10, %rd8, %rd9;
	ld.global.nc.u32 	%r2, [%rd10];
	setp.gt.s32 	%p5, %r2, -1;
	setp.lt.s32 	%p6, %r2, %r42;
	and.pred  	%p7, %p5, %p6;
	@%p7 bra 	$L__BB1_5;
	mov.u32 	%r60, %tid.x;
	setp.ge.s32 	%p54, %r60, %r42;
	@%p54 bra 	$L__BB1_42;
	mov.u32 	%r4, %ntid.x;
$L__BB1_4:
	mad.lo.s32 	%r58, %r60, %r41, %r1;
	mul.wide.s32 	%rd45, %r58, 4;
	add.s64 	%rd46, %rd1, %rd45;
	mov.b32 	%r59, 2147483647;
	st.global.u32 	[%rd46], %r59;
	add.s32 	%r60, %r60, %r4;
	setp.lt.s32 	%p55, %r60, %r42;
	@%p55 bra 	$L__BB1_4;
	bra.uni 	$L__BB1_42;
$L__BB1_5:
	add.s32 	%r7, %r2, 1;
	mov.u32 	%r8, %tid.x;
	min.s32 	%r9, %r7, %r42;
	setp.ge.s32 	%p8, %r8, %r9;
	@%p8 bra 	$L__BB1_8;
	mov.u32 	%r10, %ntid.x;
	mov.u32 	%r61, %r8;
$L__BB1_7:
	mad.lo.s32 	%r46, %r61, %r41, %r1;
	mul.wide.s32 	%rd11, %r46, 4;
	add.s64 	%rd12, %rd1, %rd11;
	mov.b32 	%r47, 2147483647;
	st.global.u32 	[%rd12], %r47;
	add.s32 	%r61, %r61, %r10;
	setp.lt.s32 	%p9, %r61, %r9;
	@%p9 bra 	$L__BB1_7;
$L__BB1_8:
	bar.sync 	0;
	setp.ne.s32 	%p10, %r8, 0;
	setp.ge.s32 	%p11, %r7, %r42;
	or.pred  	%p12, %p10, %p11;
	@%p12 bra 	$L__BB1_42;
	mad.lo.s32 	%r48, %r2, %r41, %r1;
	mul.wide.u32 	%rd13, %r48, 4;
	add.s64 	%rd14, %rd3, %rd13;
	ld.global.nc.f32 	%f143, [%rd14];
	add.s32 	%r49, %r48, %r41;
	mul.wide.u32 	%rd15, %r49, 4;
	add.s64 	%rd16, %rd3, %rd15;
	ld.global.nc.f32 	%f142, [%rd16];
	add.s64 	%rd17, %rd2, %rd13;
	ld.global.nc.f32 	%f128, [%rd17];
	add.s64 	%rd18, %rd2, %rd15;
	ld.global.nc.f32 	%f127, [%rd18];
	setp.gt.f32 	%p13, %f142, %f143;
	selp.f32 	%f160, %f128, %f143, %p13;
	selp.f32 	%f158, %f142, %f127, %p13;
	add.s64 	%rd19, %rd1, %rd15;
	st.global.f32 	[%rd19], %f160;
	add.s32 	%r65, %r2, 2;
	setp.ge.u32 	%p14, %r65, %r42;
	@%p14 bra 	$L__BB1_42;
	setp.gt.f32 	%p15, %f142, %f143;
	selp.u16 	%rs18, 1, 0, %p15;
	xor.b32  	%r50, %r42, 2;
	sub.s32 	%r51, %r50, %r2;
	and.b32  	%r14, %r51, 3;
	setp.eq.s32 	%p16, %r14, 0;
	mov.f32 	%f133, %f88;
	@%p16 bra 	$L__BB1_19;
	mad.lo.s32 	%r63, %r41, %r65, %r1;
	neg.s32 	%r62, %r14;
	mov.u32 	%r64, %r2;
	mov.f32 	%f133, %f88;
$L__BB1_12:
	.pragma "nounroll";
	mov.f32 	%f12, %f158;
	mov.f32 	%f11, %f133;
	mov.f32 	%f10, %f128;
	mov.f32 	%f128, %f127;
	mov.f32 	%f8, %f143;
	mov.f32 	%f143, %f142;
	mul.wide.u32 	%rd20, %r63, 4;
	add.s64 	%rd21, %rd3, %rd20;
	ld.global.nc.f32 	%f142, [%rd21];
	add.s64 	%rd22, %rd2, %rd20;
	ld.global.nc.f32 	%f127, [%rd22];
	sub.f32 	%f90, %f12, %f160;
	fma.rn.f32 	%f16, %f11, %f90, %f160;
	and.b16  	%rs7, %rs18, 255;
	setp.eq.s16 	%p17, %rs7, 0;
	@%p17 bra 	$L__BB1_15;
	setp.lt.f32 	%p18, %f127, %f16;
	mov.b16 	%rs18, 0;
	mov.f32 	%f158, %f127;
	mov.f32 	%f133, %f88;
	mov.f32 	%f160, %f12;
	@%p18 bra 	$L__BB1_17;
	setp.gt.f32 	%p19, %f142, %f12;
	add.f32 	%f91, %f88, %f11;
	min.f32 	%f92, %f91, %f89;
	selp.f32 	%f158, %f142, %f12, %p19;
	selp.f32 	%f133, %f92, %f11, %p19;
	min.f32 	%f93, %f128, %f10;
	min.f32 	%f160, %f16, %f93;
	mov.b16 	%rs18, 1;
	bra.uni 	$L__BB1_17;
$L__BB1_15:
	setp.gt.f32 	%p20, %f142, %f16;
	mov.b16 	%rs18, 1;
	mov.f32 	%f158, %f142;
	mov.f32 	%f133, %f88;
	mov.f32 	%f160, %f12;
	@%p20 bra 	$L__BB1_17;
	setp.lt.f32 	%p21, %f127, %f12;
	add.f32 	%f94, %f88, %f11;
	min.f32 	%f95, %f94, %f89;
	selp.f32 	%f158, %f127, %f12, %p21;
	selp.f32 	%f133, %f95, %f11, %p21;
	max.f32 	%f96, %f143, %f8;
	max.f32 	%f160, %f16, %f96;
	mov.b16 	%rs18, 0;
$L__BB1_17:
	add.s64 	%rd24, %rd1, %rd20;
	st.global.f32 	[%rd24], %f160;
	add.s32 	%r64, %r64, 1;
	add.s32 	%r63, %r63, %r41;
	add.s32 	%r62, %r62, 1;
	setp.ne.s32 	%p22, %r62, 0;
	@%p22 bra 	$L__BB1_12;
	add.s32 	%r65, %r64, 2;
$L__BB1_19:
	sub.s32 	%r52, %r42, %r2;
	add.s32 	%r53, %r52, -3;
	setp.lt.u32 	%p23, %r53, 3;
	@%p23 bra 	$L__BB1_42;
	sub.s32 	%r70, %r65, %r42;
	mul.lo.s32 	%r54, %r65, %r41;
	add.s32 	%r55, %r54, %r41;
	add.s32 	%r69, %r1, %r55;
	shl.b32 	%r27, %r41, 2;
	add.s32 	%r56, %r65, 2;
	mad.lo.s32 	%r68, %r41, %r56, %r1;
	add.s32 	%r57, %r65, 3;
	mad.lo.s32 	%r67, %r41, %r57, %r1;
	add.s32 	%r66, %r1, %r54;
$L__BB1_21:
	mul.wide.u32 	%rd25, %r66, 4;
	add.s64 	%rd26, %rd3, %rd25;
	ld.global.nc.f32 	%f40, [%rd26];
	add.s64 	%rd27, %rd2, %rd25;
	ld.global.nc.f32 	%f41, [%rd27];
	sub.f32 	%f97, %f158, %f160;
	fma.rn.f32 	%f42, %f133, %f97, %f160;
	and.b16  	%rs12, %rs18, 255;
	setp.eq.s16 	%p24, %rs12, 0;
	@%p24 bra 	$L__BB1_24;
	setp.lt.f32 	%p26, %f41, %f42;
	mov.pred 	%p56, -1;
	mov.f32 	%f149, %f41;
	mov.f32 	%f150, %f88;
	@%p26 bra 	$L__BB1_26;
	setp.gt.f32 	%p28, %f40, %f158;
	add.f32 	%f98, %f88, %f133;
	min.f32 	%f99, %f98, %f89;
	selp.f32 	%f149, %f40, %f158, %p28;
	selp.f32 	%f150, %f99, %f133, %p28;
	min.f32 	%f100, %f127, %f128;
	min.f32 	%f158, %f42, %f100;
	mov.pred 	%p56, 0;
	bra.uni 	$L__BB1_26;
$L__BB1_24:
	setp.gt.f32 	%p30, %f40, %f42;
	mov.pred 	%p56, 0;
	mov.f32 	%f149, %f40;
	mov.f32 	%f150, %f88;
	@%p30 bra 	$L__BB1_26;
	setp.lt.f32 	%p32, %f41, %f158;
	add.f32 	%f101, %f88, %f133;
	min.f32 	%f102, %f101, %f89;
	selp.f32 	%f149, %f41, %f158, %p32;
	selp.f32 	%f150, %f102, %f133, %p32;
	max.f32 	%f103, %f142, %f143;
	max.f32 	%f158, %f42, %f103;
	mov.pred 	%p56, -1;
$L__BB1_26:
	add.s64 	%rd29, %rd1, %rd25;
	st.global.f32 	[%rd29], %f158;
	mul.wide.u32 	%rd30, %r69, 4;
	add.s64 	%rd31, %rd3, %rd30;
	ld.global.nc.f32 	%f52, [%rd31];
	add.s64 	%rd32, %rd2, %rd30;
	ld.global.nc.f32 	%f53, [%rd32];
	sub.f32 	%f104, %f149, %f158;
	fma.rn.f32 	%f54, %f150, %f104, %f158;
	@%p56 bra 	$L__BB1_29;
	setp.lt.f32 	%p34, %f53, %f54;
	mov.pred 	%p57, -1;
	mov.f32 	%f152, %f53;
	mov.f32 	%f153, %f88;
	@%p34 bra 	$L__BB1_31;
	setp.gt.f32 	%p36, %f52, %f149;
	add.f32 	%f105, %f88, %f150;
	min.f32 	%f106, %f105, %f89;
	selp.f32 	%f152, %f52, %f149, %p36;
	selp.f32 	%f153, %f106, %f150, %p36;
	min.f32 	%f107, %f41, %f127;
	min.f32 	%f149, %f54, %f107;
	mov.pred 	%p57, 0;
	bra.uni 	$L__BB1_31;
$L__BB1_29:
	setp.gt.f32 	%p38, %f52, %f54;
	mov.pred 	%p57, 0;
	mov.f32 	%f152, %f52;
	mov.f32 	%f153, %f88;
	@%p38 bra 	$L__BB1_31;
	setp.lt.f32 	%p40, %f53, %f149;
	add.f32 	%f108, %f88, %f150;
	min.f32 	%f109, %f108, %f89;
	selp.f32 	%f152, %f53, %f149, %p40;
	selp.f32 	%f153, %f109, %f150, %p40;
	max.f32 	%f110, %f40, %f142;
	max.f32 	%f149, %f54, %f110;
	mov.pred 	%p57, -1;
$L__BB1_31:
	add.s64 	%rd34, %rd1, %rd30;
	st.global.f32 	[%rd34], %f149;
	mul.wide.u32 	%rd35, %r68, 4;
	add.s64 	%rd36, %rd3, %rd35;
	ld.global.nc.f32 	%f143, [%rd36];
	add.s64 	%rd37, %rd2, %rd35;
	ld.global.nc.f32 	%f128, [%rd37];
	sub.f32 	%f111, %f152, %f149;
	fma.rn.f32 	%f66, %f153, %f111, %f149;
	@%p57 bra 	$L__BB1_34;
	setp.lt.f32 	%p42, %f128, %f66;
	mov.pred 	%p58, -1;
	mov.f32 	%f160, %f128;
	mov.f32 	%f156, %f88;
	@%p42 bra 	$L__BB1_36;
	setp.gt.f32 	%p44, %f143, %f152;
	add.f32 	%f112, %f88, %f153;
	min.f32 	%f113, %f112, %f89;
	selp.f32 	%f160, %f143, %f152, %p44;
	selp.f32 	%f156, %f113, %f153, %p44;
	min.f32 	%f114, %f53, %f41;
	min.f32 	%f152, %f66, %f114;
	mov.pred 	%p58, 0;
	bra.uni 	$L__BB1_36;
$L__BB1_34:
	setp.gt.f32 	%p46, %f143, %f66;
	mov.pred 	%p58, 0;
	mov.f32 	%f160, %f143;
	mov.f32 	%f156, %f88;
	@%p46 bra 	$L__BB1_36;
	setp.lt.f32 	%p48, %f128, %f152;
	add.f32 	%f115, %f88, %f153;
	min.f32 	%f116, %f115, %f89;
	selp.f32 	%f160, %f128, %f152, %p48;
	selp.f32 	%f156, %f116, %f153, %p48;
	max.f32 	%f117, %f52, %f40;
	max.f32 	%f152, %f66, %f117;
	mov.pred 	%p58, -1;
$L__BB1_36:
	add.s64 	%rd39, %rd1, %rd35;
	st.global.f32 	[%rd39], %f152;
	mul.wide.u32 	%rd40, %r67, 4;
	add.s64 	%rd41, %rd3, %rd40;
	ld.global.nc.f32 	%f142, [%rd41];
	add.s64 	%rd42, %rd2, %rd40;
	ld.global.nc.f32 	%f127, [%rd42];
	sub.f32 	%f118, %f160, %f152;
	fma.rn.f32 	%f78, %f156, %f118, %f152;
	@%p58 bra 	$L__BB1_39;
	setp.lt.f32 	%p49, %f127, %f78;
	mov.b16 	%rs18, 0;
	mov.f32 	%f158, %f127;
	mov.f32 	%f133, %f88;
	@%p49 bra 	$L__BB1_41;
	setp.gt.f32 	%p50, %f142, %f160;
	add.f32 	%f119, %f88, %f156;
	min.f32 	%f120, %f119, %f89;
	selp.f32 	%f158, %f142, %f160, %p50;
	selp.f32 	%f133, %f120, %f156, %p50;
	min.f32 	%f121, %f128, %f53;
	min.f32 	%f160, %f78, %f121;
	mov.b16 	%rs18, 1;
	bra.uni 	$L__BB1_41;
$L__BB1_39:
	setp.gt.f32 	%p51, %f142, %f78;
	mov.b16 	%rs18, 1;
	mov.f32 	%f158, %f142;
	mov.f32 	%f133, %f88;
	@%p51 bra 	$L__BB1_41;
	setp.lt.f32 	%p52, %f127, %f160;
	add.f32 	%f122, %f88, %f156;
	min.f32 	%f123, %f122, %f89;
	selp.f32 	%f158, %f127, %f160, %p52;
	selp.f32 	%f133, %f123, %f156, %p52;
	max.f32 	%f124, %f143, %f52;
	max.f32 	%f160, %f78, %f124;
	mov.b16 	%rs18, 0;
$L__BB1_41:
	add.s64 	%rd44, %rd1, %rd40;
	st.global.f32 	[%rd44], %f160;
	add.s32 	%r70, %r70, 4;
	add.s32 	%r69, %r69, %r27;
	add.s32 	%r68, %r68, %r27;
	add.s32 	%r67, %r67, %r27;
	add.s32 	%r66, %r66, %r27;
	setp.ne.s32 	%p53, %r70, 0;
	@%p53 bra 	$L__BB1_21;
$L__BB1_42:
	ret;

}


// ===== COMPILED SASS (sm_100) =====

	.target	sm_100

	.elftype	@"ET_EXEC"


//--------------------- .note.nv.tkinfo           --------------------------
	.section	.note.nv.tkinfo,"",@"SHT_NOTE"
	.sectionflags	@"SHF_NOTE_NV_TKINFO"
	.tkinfo
        /*0018*/ 	.word	0x00000002
        /*0030*/ 	.string	""
        /*0030*/ 	.string	"ptxas"
        /*0030*/ 	.string	"Cuda compilation tools, release 13.0, V13.0.88"
        /*0030*/ 	.string	"Build cuda_13.0.r13.0/compiler.36424714_0"
        /*0030*/ 	.string	"-arch sm_100 -m 64 "



//--------------------- .note.nv.cuinfo           --------------------------
	.section	.note.nv.cuinfo,"",@"SHT_NOTE"
	.sectionflags	@"SHF_NOTE_NV_CUINFO"
        /*0018*/ 	.short	0x0002
        /*001a*/ 	.short	0x0064
        /*001c*/ 	.short	0x0082
	.zero		2


//--------------------- .nv.info                  --------------------------
	.section	.nv.info,"",@"SHT_CUDA_INFO"
	.align	4


	//----- nvinfo : EIATTR_REGCOUNT
	.align		4
        /*0000*/ 	.byte	0x04, 0x2f
        /*0002*/ 	.short	(.L_1 - .L_0)
	.align		4
.L_0:
        /*0004*/ 	.word	index@(sar_batch_f32)
        /*0008*/ 	.word	0x0000001e


	//----- nvinfo : EIATTR_FRAME_SIZE
	.align		4
.L_1:
        /*000c*/ 	.byte	0x04, 0x11
        /*000e*/ 	.short	(.L_3 - .L_2)
	.align		4
.L_2:
        /*0010*/ 	.word	index@(sar_batch_f32)
        /*0014*/ 	.word	0x00000000


	//----- nvinfo : EIATTR_REGCOUNT
	.align		4
.L_3:
        /*0018*/ 	.byte	0x04, 0x2f
        /*001a*/ 	.short	(.L_5 - .L_4)
	.align		4
.L_4:
        /*001c*/ 	.word	index@(sar_many_series_one_param_time_major_f32)
        /*0020*/ 	.word	0x00000020


	//----- nvinfo : EIATTR_FRAME_SIZE
	.align		4
.L_5:
        /*0024*/ 	.byte	0x04, 0x11
        /*0026*/ 	.short	(.L_7 - .L_6)
	.align		4
.L_6:
        /*0028*/ 	.word	index@(sar_many_series_one_param_time_major_f32)
        /*002c*/ 	.word	0x00000000


	//----- nvinfo : EIATTR_MIN_STACK_SIZE
	.align		4
.L_7:
        /*0030*/ 	.byte	0x04, 0x12
        /*0032*/ 	.short	(.L_9 - .L_8)
	.align		4
.L_8:
        /*0034*/ 	.word	index@(sar_many_series_one_param_time_major_f32)
        /*0038*/ 	.word	0x00000000


	//----- nvinfo : EIATTR_MIN_STACK_SIZE
	.align		4
.L_9:
        /*003c*/ 	.byte	0x04, 0x12
        /*003e*/ 	.short	(.L_11 - .L_10)
	.align		4
.L_10:
        /*0040*/ 	.word	index@(sar_batch_f32)
        /*0044*/ 	.word	0x00000000
.L_11:


//--------------------- .nv.compat                --------------------------
	.section	.nv.compat,"",@"SHT_CUDA_COMPAT_INFO"
	.align	4
        /*0000*/ 	.byte	0x02, 0x09, 0x00, 0x00, 0x02, 0x02, 0x01, 0x00, 0x02, 0x05, 0x05, 0x00, 0x03, 0x07, 0x01, 0x01
        /*0010*/ 	.byte	0x02, 0x03, 0x00, 0x00, 0x02, 0x06, 0x01, 0x00, 0x04, 0x0b, 0x08, 0x00, 0x09, 0x00, 0x00, 0x00
        /*0020*/ 	.byte	0x00, 0x00, 0x00, 0x00


//--------------------- .nv.info.sar_many_series_one_param_time_major_f32 --------------------------
	.section	.nv.info.sar_many_series_one_param_time_major_f32,"",@"SHT_CUDA_INFO"
	.sectionflags	@""
	.align	4


	//----- nvinfo : EIATTR_CUDA_API_VERSION
	.align		4
        /*0000*/ 	.byte	0x04, 0x37
        /*0002*/ 	.short	(.L_13 - .L_12)
.L_12:
        /*0004*/ 	.word	0x00000082


	//----- nvinfo : EIATTR_KPARAM_INFO
	.align		4
.L_13:
        /*0008*/ 	.byte	0x04, 0x17
        /*000a*/ 	.short	(.L_15 - .L_14)
.L_14:
        /*000c*/ 	.word	0x00000000
        /*0010*/ 	.short	0x0007
        /*0012*/ 	.short	0x0028
        /*0014*/ 	.byte	0x00, 0xf5, 0x21, 0x00


	//----- nvinfo : EIATTR_KPARAM_INFO
	.align		4
.L_15:
        /*0018*/ 	.byte	0x04, 0x17
        /*001a*/ 	.short	(.L_17 - .L_16)
.L_16:
        /*001c*/ 	.word	0x00000000
        /*0020*/ 	.short	0x0006
        /*0022*/ 	.short	0x0024
        /*0024*/ 	.byte	0x00, 0xf0, 0x11, 0x00


	//----- nvinfo : EIATTR_KPARAM_INFO
	.align		4
.L_17:
        /*0028*/ 	.byte	0x04, 0x17
        /*002a*/ 	.short	(.L_19 - .L_18)
.L_18:
        /*002c*/ 	.word	0x00000000
        /*0030*/ 	.short	0x0005
        /*0032*/ 	.short	0x0020
        /*0034*/ 	.byte	0x00, 0xf0, 0x11, 0x00


	//----- nvinfo : EIATTR_KPARAM_INFO
	.align		4
.L_19:
        /*0038*/ 	.byte	0x04, 0x17
        /*003a*/ 	.short	(.L_21 - .L_20)
.L_20:
        /*003c*/ 	.word	0x00000000
        /*0040*/ 	.short	0x0004
        /*0042*/ 	.short	0x001c
        /*0044*/ 	.byte	0x00, 0xf0, 0x11, 0x00


	//----- nvinfo : EIATTR_KPARAM_INFO
	.align		4
.L_21:
        /*0048*/ 	.byte	0x04, 0x17
        /*004a*/ 	.short	(.L_23 - .L_22)
.L_22:
        /*004c*/ 	.word	0x00000000
        /*0050*/ 	.short	0x0003
        /*0052*/ 	.short	0x0018
        /*0054*/ 	.byte	0x00, 0xf0, 0x11, 0x00


	//----- nvinfo : EIATTR_KPARAM_INFO
	.align		4
.L_23:
        /*0058*/ 	.byte	0x04, 0x17
        /*005a*/ 	.short	(.L_25 - .L_24)
.L_24:
        /*005c*/ 	.word	0x00000000
        /*0060*/ 	.short	0x0002
        /*0062*/ 	.short	0x0010
        /*0064*/ 	.byte	0x00, 0xf5, 0x21, 0x00


	//----- nvinfo : EIATTR_KPARAM_INFO
	.align		4
.L_25:
        /*0068*/ 	.byte	0x04, 0x17
        /*006a*/ 	.short	(.L_27 - .L_26)
.L_26:
        /*006c*/ 	.word	0x00000000
        /*0070*/ 	.short	0x0001
        /*0072*/ 	.short	0x0008
        /*0074*/ 	.byte	0x00, 0xf5, 0x21, 0x00


	//----- nvinfo : EIATTR_KPARAM_INFO
	.align		4
.L_27:
        /*0078*/ 	.byte	0x04, 0x17
        /*007a*/ 	.short	(.L_29 - .L_28)
.L_28:
        /*007c*/ 	.word	0x00000000
        /*0080*/ 	.short	0x0000
        /*0082*/ 	.short	0x0000
        /*0084*/ 	.byte	0x00, 0xf5, 0x21, 0x00


	//----- nvinfo : EIATTR_SPARSE_MMA_MASK
	.align		4
.L_29:
        /*0088*/ 	.byte	0x03, 0x50
        /*008a*/ 	.short	0x0000


	//----- nvinfo : EIATTR_MAXREG_COUNT
	.align		4
        /*008c*/ 	.byte	0x03, 0x1b
        /*008e*/ 	.short	0x00ff


	//----- nvinfo : EIATTR_NUM_BARRIERS
	.align		4
        /*0090*/ 	.byte	0x02, 0x4c
        /*0092*/ 	.byte	0x01
	.zero		1


	//----- nvinfo : EIATTR_MERCURY_ISA_VERSION
	.align		4
        /*0094*/ 	.byte	0x03, 0x5f
        /*0096*/ 	.short	0x0101


	//----- nvinfo : EIATTR_VRC_CTA_INIT_COUNT
	.align		4
        /*0098*/ 	.byte	0x02, 0x4a
	.zero		1
	.zero		1


	//----- nvinfo : EIATTR_EXIT_INSTR_OFFSETS
	.align		4
        /*009c*/ 	.byte	0x04, 0x1c
        /*009e*/ 	.short	(.L_31 - .L_30)


	//   ....[0]....
.L_30:
        /*00a0*/ 	.word	0x00000080


	//   ....[1]....
        /*00a4*/ 	.word	0x00000130


	//   ....[2]....
        /*00a8*/ 	.word	0x000001d0


	//   ....[3]....
        /*00ac*/ 	.word	0x00000300


	//   ....[4]....
        /*00b0*/ 	.word	0x00000430


	//   ....[5]....
        /*00b4*/ 	.word	0x00000980


	//   ....[6]....
        /*00b8*/ 	.word	0x00001440


	//----- nvinfo : EIATTR_CRS_STACK_SIZE
	.align		4
.L_31:
        /*00bc*/ 	.byte	0x04, 0x1e
        /*00be*/ 	.short	(.L_33 - .L_32)
.L_32:
        /*00c0*/ 	.word	0x00000000


	//----- nvinfo : EIATTR_CBANK_PARAM_SIZE
	.align		4
.L_33:
        /*00c4*/ 	.byte	0x03, 0x19
        /*00c6*/ 	.short	0x0030


	//----- nvinfo : EIATTR_PARAM_CBANK
	.align		4
        /*00c8*/ 	.byte	0x04, 0x0a
        /*00ca*/ 	.short	(.L_35 - .L_34)
	.align		4
.L_34:
        /*00cc*/ 	.word	index@(.nv.constant0.sar_many_series_one_param_time_major_f32)
        /*00d0*/ 	.short	0x0380
        /*00d2*/ 	.short	0x0030


	//----- nvinfo : EIATTR_SW_WAR
	.align		4
.L_35:
        /*00d4*/ 	.byte	0x04, 0x36
        /*00d6*/ 	.short	(.L_37 - .L_36)
.L_36:
        /*00d8*/ 	.word	0x00000008
.L_37:


//--------------------- .nv.info.sar_batch_f32    --------------------------
	.section	.nv.info.sar_batch_f32,"",@"SHT_CUDA_INFO"
	.sectionflags	@""
	.align	4


	//----- nvinfo : EIATTR_CUDA_API_VERSION
	.align		4
        /*0000*/ 	.byte	0x04, 0x37
        /*0002*/ 	.short	(.L_39 - .L_38)
.L_38:
        /*0004*/ 	.word	0x00000082


	//----- nvinfo : EIATTR_KPARAM_INFO
	.align		4
.L_39:
        /*0008*/ 	.byte	0x04, 0x17
        /*000a*/ 	.short	(.L_41 - .L_40)
.L_40:
        /*000c*/ 	.word	0x00000000
        /*0010*/ 	.short	0x0007
        /*0012*/ 	.short	0x0030
        /*0014*/ 	.byte	0x00, 0xf5, 0x21, 0x00


	//----- nvinfo : EIATTR_KPARAM_INFO
	.align		4
.L_41:
        /*0018*/ 	.byte	0x04, 0x17
        /*001a*/ 	.short	(.L_43 - .L_42)
.L_42:
        /*001c*/ 	.word	0x00000000
        /*0020*/ 	.short	0x0006
        /*0022*/ 	.short	0x0028
        /*0024*/ 	.byte	0x00, 0xf0, 0x11, 0x00


	//----- nvinfo : EIATTR_KPARAM_INFO
	.align		4
.L_43:
        /*0028*/ 	.byte	0x04, 0x17
        /*002a*/ 	.short	(.L_45 - .L_44)
.L_44:
        /*002c*/ 	.word	0x00000000
        /*0030*/ 	.short	0x0005
        /*0032*/ 	.short	0x0020
        /*0034*/ 	.byte	0x00, 0xf5, 0x21, 0x00


	//----- nvinfo : EIATTR_KPARAM_INFO
	.align		4
.L_45:
        /*0038*/ 	.byte	0x04, 0x17
        /*003a*/ 	.short	(.L_47 - .L_46)
.L_46:
        /*003c*/ 	.word	0x00000000
        /*0040*/ 	.short	0x0004
        /*0042*/ 	.short	0x0018
        /*0044*/ 	.byte	0x00, 0xf5, 0x21, 0x00


	//----- nvinfo : EIATTR_KPARAM_INFO
	.align		4
.L_47:
        /*0048*/ 	.byte	0x04, 0x17
        /*004a*/ 	.short	(.L_49 - .L_48)
.L_48:
        /*004c*/ 	.word	0x00000000
        /*0050*/ 	.short	0x0003
        /*0052*/ 	.short	0x0014
        /*0054*/ 	.byte	0x00, 0xf0, 0x11, 0x00


	//----- nvinfo : EIATTR_KPARAM_INFO
	.align		4
.L_49:
        /*0058*/ 	.byte	0x04, 0x17
        /*005a*/ 	.short	(.L_51 - .L_50)
.L_50:
        /*005c*/ 	.word	0x00000000
        /*0060*/ 	.short	0x0002
        /*0062*/ 	.short	0x0010
        /*0064*/ 	.byte	0x00, 0xf0, 0x11, 0x00


	//----- nvinfo : EIATTR_KPARAM_INFO
	.align		4
.L_51:
        /*0068*/ 	.byte	0x04, 0x17
        /*006a*/ 	.short	(.L_53 - .L_52)
.L_52:
        /*006c*/ 	.word	0x00000000
        /*0070*/ 	.short	0x0001
        /*0072*/ 	.short	0x0008
        /*0074*/ 	.byte	0x00, 0xf5, 0x21, 0x00


	//----- nvinfo : EIATTR_KPARAM_INFO
	.align		4
.L_53:
        /*0078*/ 	.byte	0x04, 0x17
        /*007a*/ 	.short	(.L_55 - .L_54)
.L_54:
        /*007c*/ 	.word	0x00000000
        /*0080*/ 	.short	0x0000
        /*0082*/ 	.short	0x0000
        /*0084*/ 	.byte	0x00, 0xf5, 0x21, 0x00


	//----- nvinfo : EIATTR_SPARSE_MMA_MASK
	.align		4
.L_55:
        /*0088*/ 	.byte	0x03, 0x50
        /*008a*/ 	.short	0x0000


	//----- nvinfo : EIATTR_MAXREG_COUNT
	.align		4
        /*008c*/ 	.byte	0x03, 0x1b
        /*008e*/ 	.short	0x00ff


	//----- nvinfo : EIATTR_NUM_BARRIERS
	.align		4
        /*0090*/ 	.byte	0x02, 0x4c
        /*0092*/ 	.byte	0x01
	.zero		1


	//----- nvinfo : EIATTR_MERCURY_ISA_VERSION
	.align		4
        /*0094*/ 	.byte	0x03, 0x5f
        /*0096*/ 	.short	0x0101


	//----- nvinfo : EIATTR_VRC_CTA_INIT_COUNT
	.align		4
        /*0098*/ 	.byte	0x02, 0x4a
	.zero		1
	.zero		1


	//----- nvinfo : EIATTR_EXIT_INSTR_OFFSETS
	.align		4
        /*009c*/ 	.byte	0x04, 0x1c
        /*009e*/ 	.short	(.L_57 - .L_56)


	//   ....[0]....
.L_56:
        /*00a0*/ 	.word	0x00000040


	//   ....[1]....
        /*00a4*/ 	.word	0x000001b0


	//   ....[2]....
        /*00a8*/ 	.word	0x00000240


	//   ....[3]....
        /*00ac*/ 	.word	0x00000370


	//   ....[4]....
        /*00b0*/ 	.word	0x00000810


	//   ....[5]....
        /*00b4*/ 	.word	0x00001170


	//----- nvinfo : EIATTR_CRS_STACK_SIZE
	.align		4
.L_57:
        /*00b8*/ 	.byte	0x04, 0x1e
        /*00ba*/ 	.short	(.L_59 - .L_58)
.L_58:
        /*00bc*/ 	.word	0x00000000


	//----- nvinfo : EIATTR_CBANK_PARAM_SIZE
	.align		4
.L_59:
        /*00c0*/ 	.byte	0x03, 0x19
        /*00c2*/ 	.short	0x0038


	//----- nvinfo : EIATTR_PARAM_CBANK
	.align		4
        /*00c4*/ 	.byte	0x04, 0x0a
        /*00c6*/ 	.short	(.L_61 - .L_60)
	.align		4
.L_60:
        /*00c8*/ 	.word	index@(.nv.constant0.sar_batch_f32)
        /*00cc*/ 	.short	0x0380
        /*00ce*/ 	.short	0x0038


	//----- nvinfo : EIATTR_SW_WAR
	.align		4
.L_61:
        /*00d0*/ 	.byte	0x04, 0x36
        /*00d2*/ 	.short	(.L_63 - .L_62)
.L_62:
        /*00d4*/ 	.word	0x00000008
.L_63:


//--------------------- .nv.callgraph             --------------------------
	.section	.nv.callgraph,"",@"SHT_CUDA_CALLGRAPH"
	.align	4
	.sectionentsize	8
	.align		4
        /*0000*/ 	.word	0x00000000
	.align		4
        /*0004*/ 	.word	0xffffffff
	.align		4
        /*0008*/ 	.word	0x00000000
	.align		4
        /*000c*/ 	.word	0xfffffffe
	.align		4
        /*0010*/ 	.word	0x00000000
	.align		4
        /*0014*/ 	.word	0xfffffffd
	.align		4
        /*0018*/ 	.word	0x00000000
	.align		4
        /*001c*/ 	.word	0xfffffffc


//--------------------- .text.sar_many_series_one_param_time_major_f32 --------------------------
	.section	.text.sar_many_series_one_param_time_major_f32,"ax",@progbits
	.align	128
        .global         sar_many_series_one_param_time_major_f32
        .type           sar_many_series_one_param_time_major_f32,@function
        .size           sar_many_series_one_param_time_major_f32,(.L_x_42 - sar_many_series_one_param_time_major_f32)
        .other          sar_many_series_one_param_time_major_f32,@"STO_CUDA_ENTRY STV_DEFAULT"
sar_many_series_one_param_time_major_f32:
.text.sar_many_series_one_param_time_major_f32:
[----:B------:R-:W-:Y:S01]  /*0000*/  LDC R1, c[0x0][0x37c] ;  /* 0x0000df00ff017b82 */ /* 0x000fe20000000800 */
[----:B------:R-:W0:Y:S07]  /*0010*/  S2R R0, SR_TID.Y ;  /* 0x0000000000007919 */ /* 0x000e2e0000002200 */
[----:B------:R-:W0:Y:S01]  /*0020*/  S2UR UR4, SR_CTAID.Y ;  /* 0x00000000000479c3 */ /* 0x000e220000002600 */
[----:B------:R-:W1:Y:S07]  /*0030*/  LDCU UR5, c[0x0][0x398] ;  /* 0x00007300ff0577ac */ /* 0x000e6e0008000800 */
[----:B------:R-:W0:Y:S01]  /*0040*/  LDC R5, c[0x0][0x364] ;  /* 0x0000d900ff057b82 */ /* 0x000e220000000800 */
[----:B-1----:R-:W-:-:S02]  /*0050*/  IMAD.U32 R4, RZ, RZ, UR5 ;  /* 0x00000005ff047e24 */ /* 0x002fc4000f8e00ff */
[----:B0-----:R-:W-:-:S05]  /*0060*/  IMAD R5, R5, UR4, R0 ;  /* 0x0000000405057c24 */ /* 0x001fca000f8e0200 */
[----:B------:R-:W-:-:S13]  /*0070*/  ISETP.GE.AND P0, PT, R5, R4, PT ;  /* 0x000000040500720c */ /* 0x000fda0003f06270 */
[----:B------:R-:W-:Y:S05]  /*0080*/  @P0 EXIT ;  /* 0x000000000000094d */ /* 0x000fea0003800000 */
[----:B------:R-:W0:Y:S01]  /*0090*/  LDC.64 R2, c[0x0][0x390] ;  /* 0x0000e400ff027b82 */ /* 0x000e220000000a00 */
[----:B------:R-:W1:Y:S01]  /*00a0*/  LDCU.64 UR6, c[0x0][0x358] ;  /* 0x00006b00ff0677ac */ /* 0x000e620008000a00 */
[----:B------:R-:W2:Y:S01]  /*00b0*/  LDCU UR4, c[0x0][0x39c] ;  /* 0x00007380ff0477ac */ /* 0x000ea20008000800 */
[----:B0-----:R-:W-:-:S05]  /*00c0*/  IMAD.WIDE.U32 R2, R5, 0x4, R2 ;  /* 0x0000000405027825 */ /* 0x001fca00078e0002 */
[----:B-1----:R-:W2:Y:S02]  /*00d0*/  LDG.E.CONSTANT R0, desc[UR6][R2.64] ;  /* 0x0000000602007981 */ /* 0x002ea4000c1e9900 */
[C---:B--2---:R-:W-:Y:S02]  /*00e0*/  ISETP.GE.AND P0, PT, R0.reuse, UR4, PT ;  /* 0x0000000400007c0c */ /* 0x044fe4000bf06270 */
[----:B------:R-:W-:-:S13]  /*00f0*/  ISETP.GT.AND P1, PT, R0, -0x1, PT ;  /* 0xffffffff0000780c */ /* 0x000fda0003f24270 */
[----:B------:R-:W-:Y:S05]  /*0100*/  @!P0 BRA P1, `(.L_x_0) ;  /* 0x0000000000348947 */ /* 0x000fea0000800000 */
[----:B------:R-:W0:Y:S02]  /*0110*/  S2R R0, SR_TID.X ;  /* 0x0000000000007919 */ /* 0x000e240000002100 */
[----:B0-----:R-:W-:-:S13]  /*0120*/  ISETP.GE.AND P0, PT, R0, UR4, PT ;  /* 0x0000000400007c0c */ /* 0x001fda000bf06270 */
[----:B------:R-:W-:Y:S05]  /*0130*/  @P0 EXIT ;  /* 0x000000000000094d */ /* 0x000fea0003800000 */
[----:B------:R-:W0:Y:S01]  /*0140*/  LDC R9, c[0x0][0x360] ;  /* 0x0000d800ff097b82 */ /* 0x000e220000000800 */
[----:B------:R-:W-:-:S07]  /*0150*/  IMAD.MOV.U32 R11, RZ, RZ, 0x7fffffff ;  /* 0x7fffffffff0b7424 */ /* 0x000fce00078e00ff */
[----:B------:R-:W1:Y:S02]  /*0160*/  LDC.64 R6, c[0x0][0x3a8] ;  /* 0x0000ea00ff067b82 */ /* 0x000e640000000a00 */
.L_x_1:
[----:B--2---:R-:W-:Y:S02]  /*0170*/  IMAD R3, R0, R4, R5 ;  /* 0x0000000400037224 */ /* 0x004fe400078e0205 */
[----:B0-----:R-:W-:Y:S02]  /*0180*/  IMAD.IADD R0, R9, 0x1, R0 ;  /* 0x0000000109007824 */ /* 0x001fe400078e0200 */
[----:B-1----:R-:W-:-:S03]  /*0190*/  IMAD.WIDE R2, R3, 0x4, R6 ;  /* 0x0000000403027825 */ /* 0x002fc600078e0206 */
[----:B------:R-:W-:Y:S02]  /*01a0*/  ISETP.GE.AND P0, PT, R0, UR4, PT ;  /* 0x0000000400007c0c */ /* 0x000fe4000bf06270 */
[----:B------:R2:W-:Y:S11]  /*01b0*/  STG.E desc[UR6][R2.64], R11 ;  /* 0x0000000b02007986 */ /* 0x0005f6000c101906 */
[----:B------:R-:W-:Y:S05]  /*01c0*/  @!P0 BRA `(.L_x_1) ;  /* 0xfffffffc00e88947 */ /* 0x000fea000383ffff */
[----:B------:R-:W-:Y:S05]  /*01d0*/  EXIT ;  /* 0x000000000000794d */ /* 0x000fea0003800000 */
.L_x_0:
[----:B------:R-:W0:Y:S01]  /*01e0*/  S2R R9, SR_TID.X ;  /* 0x0000000000097919 */ /* 0x000e220000002100 */
[----:B------:R-:W-:-:S05]  /*01f0*/  VIADD R2, R0, 0x1 ;  /* 0x0000000100027836 */ /* 0x000fca0000000000 */
[C---:B------:R-:W-:Y:S02]  /*0200*/  VIMNMX R8, PT, PT, R2.reuse, UR4, PT ;  /* 0x0000000402087c48 */ /* 0x040fe4000bfe0100 */
[----:B------:R-:W-:Y:S02]  /*0210*/  ISETP.GE.AND P0, PT, R2, UR4, PT ;  /* 0x0000000402007c0c */ /* 0x000fe4000bf06270 */
[C---:B0-----:R-:W-:Y:S02]  /*0220*/  ISETP.GE.AND P1, PT, R9.reuse, R8, PT ;  /* 0x000000080900720c */ /* 0x041fe40003f26270 */
[----:B------:R-:W-:-:S11]  /*0230*/  ISETP.NE.OR P0, PT, R9, RZ, P0 ;  /* 0x000000ff0900720c */ /* 0x000fd60000705670 */
[----:B------:R-:W-:Y:S05]  /*0240*/  @P1 BRA `(.L_x_2) ;  /* 0x0000000000241947 */ /* 0x000fea0003800000 */
[----:B------:R-:W0:Y:S01]  /*0250*/  LDC R10, c[0x0][0x360] ;  /* 0x0000d800ff0a7b82 */ /* 0x000e220000000800 */
[----:B------:R-:W-:-:S07]  /*0260*/  IMAD.MOV.U32 R11, RZ, RZ, 0x7fffffff ;  /* 0x7fffffffff0b7424 */ /* 0x000fce00078e00ff */
[----:B------:R-:W1:Y:S02]  /*0270*/  LDC.64 R6, c[0x0][0x3a8] ;  /* 0x0000ea00ff067b82 */ /* 0x000e640000000a00 */
.L_x_3:
[----:B--2---:R-:W-:Y:S01]  /*0280*/  IMAD R3, R9, R4, R5 ;  /* 0x0000000409037224 */ /* 0x004fe200078e0205 */
[----:B0-----:R-:W-:-:S03]  /*0290*/  IADD3 R9, PT, PT, R10, R9, RZ ;  /* 0x000000090a097210 */ /* 0x001fc60007ffe0ff */
[----:B-1----:R-:W-:Y:S01]  /*02a0*/  IMAD.WIDE R2, R3, 0x4, R6 ;  /* 0x0000000403027825 */ /* 0x002fe200078e0206 */
[----:B------:R-:W-:-:S04]  /*02b0*/  ISETP.GE.AND P1, PT, R9, R8, PT ;  /* 0x000000080900720c */ /* 0x000fc80003f26270 */
[----:B------:R2:W-:Y:S09]  /*02c0*/  STG.E desc[UR6][R2.64], R11 ;  /* 0x0000000b02007986 */ /* 0x0005f2000c101906 */
[----:B------:R-:W-:Y:S05]  /*02d0*/  @!P1 BRA `(.L_x_3) ;  /* 0xfffffffc00e89947 */ /* 0x000fea000383ffff */
.L_x_2:
[----:B------:R-:W-:Y:S05]  /*02e0*/  WARPSYNC.ALL ;  /* 0x0000000000007948 */ /* 0x000fea0003800000 */
[----:B------:R-:W-:Y:S06]  /*02f0*/  BAR.SYNC.DEFER_BLOCKING 0x0 ;  /* 0x0000000000007b1d */ /* 0x000fec0000010000 */
[----:B------:R-:W-:Y:S05]  /*0300*/  @P0 EXIT ;  /* 0x000000000000094d */ /* 0x000fea0003800000 */
[----:B------:R-:W0:Y:S01]  /*0310*/  LDC.64 R8, c[0x0][0x380] ;  /* 0x0000e000ff087b82 */ /* 0x000e220000000a00 */
[----:B--2---:R-:W-:-:S04]  /*0320*/  IMAD R11, R0, R4, R5 ;  /* 0x00000004000b7224 */ /* 0x004fc800078e0205 */
[----:B------:R-:W-:-:S03]  /*0330*/  IMAD.IADD R15, R11, 0x1, R4 ;  /* 0x000000010b0f7824 */ /* 0x000fc600078e0204 */
[----:B------:R-:W1:Y:S08]  /*0340*/  LDC.64 R2, c[0x0][0x388] ;  /* 0x0000e200ff027b82 */ /* 0x000e700000000a00 */
[----:B------:R-:W2:Y:S01]  /*0350*/  LDC.64 R12, c[0x0][0x3a8] ;  /* 0x0000ea00ff0c7b82 */ /* 0x000ea20000000a00 */
[----:B0-----:R-:W-:-:S04]  /*0360*/  IMAD.WIDE.U32 R6, R11, 0x4, R8 ;  /* 0x000000040b067825 */ /* 0x001fc800078e0008 */
[----:B------:R-:W-:Y:S01]  /*0370*/  IMAD.WIDE.U32 R8, R15, 0x4, R8 ;  /* 0x000000040f087825 */ /* 0x000fe200078e0008 */
[----:B------:R-:W3:Y:S03]  /*0380*/  LDG.E.CONSTANT R21, desc[UR6][R6.64] ;  /* 0x0000000606157981 */ /* 0x000ee6000c1e9900 */
[----:B-1----:R-:W-:Y:S02]  /*0390*/  IMAD.WIDE.U32 R10, R11, 0x4, R2 ;  /* 0x000000040b0a7825 */ /* 0x002fe400078e0002 */
[----:B------:R-:W3:Y:S04]  /*03a0*/  LDG.E.CONSTANT R8, desc[UR6][R8.64] ;  /* 0x0000000608087981 */ /* 0x000ee8000c1e9900 */
[----:B------:R-:W4:Y:S01]  /*03b0*/  LDG.E.CONSTANT R23, desc[UR6][R10.64] ;  /* 0x000000060a177981 */ /* 0x000f22000c1e9900 */
[----:B------:R-:W-:-:S05]  /*03c0*/  VIADD R14, R0, 0x2 ;  /* 0x00000002000e7836 */ /* 0x000fca0000000000 */
[----:B------:R-:W-:Y:S01]  /*03d0*/  ISETP.GE.U32.AND P1, PT, R14, UR4, PT ;  /* 0x000000040e007c0c */ /* 0x000fe2000bf26070 */
[----:B--2---:R-:W-:-:S04]  /*03e0*/  IMAD.WIDE.U32 R12, R15, 0x4, R12 ;  /* 0x000000040f0c7825 */ /* 0x004fc800078e000c */
[----:B------:R-:W-:Y:S01]  /*03f0*/  IMAD.WIDE.U32 R2, R15, 0x4, R2 ;  /* 0x000000040f027825 */ /* 0x000fe200078e0002 */
[----:B---3--:R-:W-:-:S04]  /*0400*/  FSETP.GT.AND P0, PT, R8, R21, PT ;  /* 0x000000150800720b */ /* 0x008fc80003f04000 */
[----:B----4-:R-:W-:-:S05]  /*0410*/  FSEL R25, R23, R21, P0 ;  /* 0x0000001517197208 */ /* 0x010fca0000000000 */
[----:B------:R0:W-:Y:S01]  /*0420*/  STG.E desc[UR6][R12.64], R25 ;  /* 0x000000190c007986 */ /* 0x0001e2000c101906 */
[----:B------:R-:W-:Y:S05]  /*0430*/  @P1 EXIT ;  /* 0x000000000000194d */ /* 0x000fea0003800000 */
[----:B------:R-:W2:Y:S01]  /*0440*/  LDG.E.CONSTANT R20, desc[UR6][R2.64] ;  /* 0x0000000602147981 */ /* 0x000ea2000c1e9900 */
[----:B------:R-:W-:Y:S01]  /*0450*/  ULOP3.LUT UR4, UR4, 0x2, URZ, 0x3c, !UPT ;  /* 0x0000000204047892 */ /* 0x000fe2000f8e3cff */
[----:B------:R-:W-:Y:S01]  /*0460*/  FSETP.GT.AND P1, PT, R8, R21, PT ;  /* 0x000000150800720b */ /* 0x000fe20003f24000 */
[----:B------:R-:W1:Y:S01]  /*0470*/  LDCU UR5, c[0x0][0x3a0] ;  /* 0x00007400ff0577ac */ /* 0x000e620008000800 */
[----:B------:R-:W-:Y:S01]  /*0480*/  BSSY.RECONVERGENT B0, `(.L_x_4) ;  /* 0x000004c000007945 */ /* 0x000fe20003800200 */
[----:B------:R-:W-:Y:S01]  /*0490*/  IMAD.MOV.U32 R9, RZ, RZ, R14 ;  /* 0x000000ffff097224 */ /* 0x000fe200078e000e */
[----:B------:R-:W-:Y:S01]  /*04a0*/  SEL R26, RZ, 0x1, !P1 ;  /* 0x00000001ff1a7807 */ /* 0x000fe20004800000 */
[----:B------:R-:W3:Y:S01]  /*04b0*/  LDCU UR10, c[0x0][0x398] ;  /* 0x00007300ff0a77ac */ /* 0x000ee20008000800 */
[----:B------:R-:W-:Y:S01]  /*04c0*/  IADD3 R6, PT, PT, -R0, UR4, RZ ;  /* 0x0000000400067c10 */ /* 0x000fe2000fffe1ff */
[----:B------:R-:W4:Y:S03]  /*04d0*/  LDCU.64 UR8, c[0x0][0x3a0] ;  /* 0x00007400ff0877ac */ /* 0x000f260008000a00 */
[----:B------:R-:W-:Y:S01]  /*04e0*/  LOP3.LUT P2, R6, R6, 0x3, RZ, 0xc0, !PT ;  /* 0x0000000306067812 */ /* 0x000fe2000784c0ff */
[----:B-1----:R-:W-:Y:S01]  /*04f0*/  IMAD.U32 R24, RZ, RZ, UR5 ;  /* 0x00000005ff187e24 */ /* 0x002fe2000f8e00ff */
[----:B--2---:R-:W-:-:S11]  /*0500*/  FSEL R22, R8, R20, P0 ;  /* 0x0000001408167208 */ /* 0x004fd60000000000 */
[----:B---34-:R-:W-:Y:S05]  /*0510*/  @!P2 BRA `(.L_x_5) ;  /* 0x000000040008a947 */ /* 0x018fea0003800000 */
[----:B------:R-:W1:Y:S01]  /*0520*/  LDC.64 R2, c[0x0][0x3a8] ;  /* 0x0000ea00ff027b82 */ /* 0x000e620000000a00 */
[----:B------:R-:W-:Y:S01]  /*0530*/  BSSY.RECONVERGENT B1, `(.L_x_6) ;  /* 0x000003f000017945 */ /* 0x000fe20003800200 */
[----:B------:R-:W-:Y:S01]  /*0540*/  IMAD R9, R9, R4, R5 ;  /* 0x0000000409097224 */ /* 0x000fe200078e0205 */
[----:B0-----:R-:W-:Y:S01]  /*0550*/  IADD3 R12, PT, PT, -R6, RZ, RZ ;  /* 0x000000ff060c7210 */ /* 0x001fe20007ffe1ff */
[----:B------:R-:W-:Y:S02]  /*0560*/  IMAD.MOV.U32 R13, RZ, RZ, R0 ;  /* 0x000000ffff0d7224 */ /* 0x000fe400078e0000 */
[----:B------:R-:W-:-:S07]  /*0570*/  IMAD.U32 R24, RZ, RZ, UR5 ;  /* 0x00000005ff187e24 */ /* 0x000fce000f8e00ff */
.L_x_10:
[----:B0-----:R-:W0:Y:S08]  /*0580*/  LDC.64 R10, c[0x0][0x380] ;  /* 0x0000e000ff0a7b82 */ /* 0x001e300000000a00 */
[----:B------:R-:W2:Y:S01]  /*0590*/  LDC.64 R6, c[0x0][0x388] ;  /* 0x0000e200ff067b82 */ /* 0x000ea20000000a00 */
[----:B0-----:R-:W-:-:S06]  /*05a0*/  IMAD.WIDE.U32 R10, R9, 0x4, R10 ;  /* 0x00000004090a7825 */ /* 0x001fcc00078e000a */
[----:B------:R-:W3:Y:S01]  /*05b0*/  LDG.E.CONSTANT R10, desc[UR6][R10.64] ;  /* 0x000000060a0a7981 */ /* 0x000ee2000c1e9900 */
[----:B--2---:R-:W-:-:S06]  /*05c0*/  IMAD.WIDE.U32 R6, R9, 0x4, R6 ;  /* 0x0000000409067825 */ /* 0x004fcc00078e0006 */
[----:B------:R-:W2:Y:S01]  /*05d0*/  LDG.E.CONSTANT R6, desc[UR6][R6.64] ;  /* 0x0000000606067981 */ /* 0x000ea2000c1e9900 */
[----:B------:R-:W-:Y:S01]  /*05e0*/  LOP3.LUT P1, RZ, R26, 0xff, RZ, 0xc0, !PT ;  /* 0x000000ff1aff7812 */ /* 0x000fe2000782c0ff */
[----:B------:R-:W-:Y:S02]  /*05f0*/  IMAD.MOV.U32 R4, RZ, RZ, R24 ;  /* 0x000000ffff047224 */ /* 0x000fe400078e0018 */
[----:B------:R-:W-:Y:S01]  /*0600*/  FADD R14, R22, -R25 ;  /* 0x80000019160e7221 */ /* 0x000fe20000000000 */
[----:B------:R-:W-:Y:S01]  /*0610*/  VIADD R12, R12, 0x1 ;  /* 0x000000010c0c7836 */ /* 0x000fe20000000000 */
[----:B------:R-:W-:Y:S01]  /*0620*/  BSSY.RECONVERGENT B2, `(.L_x_7) ;  /* 0x0000029000027945 */ /* 0x000fe20003800200 */
[----:B------:R-:W-:Y:S02]  /*0630*/  IMAD.MOV.U32 R16, RZ, RZ, R23 ;  /* 0x000000ffff107224 */ /* 0x000fe400078e0017 */
[----:B------:R-:W-:Y:S01]  /*0640*/  FFMA R17, R14, R4, R25 ;  /* 0x000000040e117223 */ /* 0x000fe20000000019 */
[----:B------:R-:W-:Y:S01]  /*0650*/  MOV R14, R21 ;  /* 0x00000015000e7202 */ /* 0x000fe20000000f00 */
[----:B------:R-:W-:Y:S01]  /*0660*/  IMAD.MOV.U32 R23, RZ, RZ, R20 ;  /* 0x000000ffff177224 */ /* 0x000fe200078e0014 */
[----:B------:R-:W-:Y:S01]  /*0670*/  ISETP.NE.AND P0, PT, R12, RZ, PT ;  /* 0x000000ff0c00720c */ /* 0x000fe20003f05270 */
[----:B------:R-:W-:-:S02]  /*0680*/  IMAD.MOV.U32 R21, RZ, RZ, R8 ;  /* 0x000000ffff157224 */ /* 0x000fc400078e0008 */
[----:B------:R-:W-:Y:S01]  /*0690*/  IMAD.MOV.U32 R15, RZ, RZ, R22 ;  /* 0x000000ffff0f7224 */ /* 0x000fe200078e0016 */
[----:B---3--:R-:W-:Y:S01]  /*06a0*/  MOV R8, R10 ;  /* 0x0000000a00087202 */ /* 0x008fe20000000f00 */
[----:B--2---:R-:W-:Y:S01]  /*06b0*/  IMAD.MOV.U32 R20, RZ, RZ, R6 ;  /* 0x000000ffff147224 */ /* 0x004fe200078e0006 */
[----:B------:R-:W-:Y:S07]  /*06c0*/  @!P1 BRA `(.L_x_8) ;  /* 0x00000000003c9947 */ /* 0x000fee0003800000 */
[----:B------:R-:W0:Y:S01]  /*06d0*/  LDCU UR4, c[0x0][0x3a0] ;  /* 0x00007400ff0477ac */ /* 0x000e220008000800 */
[----:B------:R-:W-:Y:S01]  /*06e0*/  FSETP.GEU.AND P1, PT, R20, R17, PT ;  /* 0x000000111400720b */ /* 0x000fe20003f2e000 */
[----:B------:R-:W-:Y:S01]  /*06f0*/  IMAD.MOV.U32 R22, RZ, RZ, R20 ;  /* 0x000000ffff167224 */ /* 0x000fe200078e0014 */
[----:B------:R-:W-:Y:S01]  /*0700*/  PRMT R26, RZ, 0x7610, R26 ;  /* 0x00007610ff1a7816 */ /* 0x000fe2000000001a */
[----:B------:R-:W-:Y:S02]  /*0710*/  IMAD.MOV.U32 R25, RZ, RZ, R15 ;  /* 0x000000ffff197224 */ /* 0x000fe400078e000f */
[----:B0-----:R-:W-:-:S08]  /*0720*/  IMAD.U32 R24, RZ, RZ, UR4 ;  /* 0x00000004ff187e24 */ /* 0x001fd0000f8e00ff */
[----:B------:R-:W-:Y:S05]  /*0730*/  @!P1 BRA `(.L_x_9) ;  /* 0x00000000005c9947 */ /* 0x000fea0003800000 */
[----:B------:R-:W-:Y:S01]  /*0740*/  FADD R6, R4, UR8 ;  /* 0x0000000804067e21 */ /* 0x000fe20008000000 */
[-C--:B------:R-:W-:Y:S01]  /*0750*/  FSETP.GT.AND P1, PT, R8, R15.reuse, PT ;  /* 0x0000000f0800720b */ /* 0x080fe20003f24000 */
[----:B------:R-:W-:Y:S01]  /*0760*/  HFMA2 R26, -RZ, RZ, 0, 5.9604644775390625e-08 ;  /* 0x00000001ff1a7431 */ /* 0x000fe200000001ff */
[----:B------:R-:W-:Y:S02]  /*0770*/  FMNMX3 R25, R23, R16, R17, PT ;  /* 0x0000001017197276 */ /* 0x000fe40003800011 */
[----:B------:R-:W-:Y:S02]  /*0780*/  FMNMX R7, R6, UR9, PT ;  /* 0x0000000906077c09 */ /* 0x000fe4000b800000 */
[----:B------:R-:W-:Y:S02]  /*0790*/  FSEL R22, R8, R15, P1 ;  /* 0x0000000f08167208 */ /* 0x000fe40000800000 */
[----:B------:R-:W-:Y:S01]  /*07a0*/  FSEL R24, R7, R4, P1 ;  /* 0x0000000407187208 */ /* 0x000fe20000800000 */
[----:B------:R-:W-:Y:S06]  /*07b0*/  BRA `(.L_x_9) ;  /* 0x00000000003c7947 */ /* 0x000fec0003800000 */
.L_x_8:
[----:B------:R-:W-:Y:S01]  /*07c0*/  FSETP.GT.AND P1, PT, R8, R17, PT ;  /* 0x000000110800720b */ /* 0x000fe20003f24000 */
[----:B------:R-:W0:Y:S01]  /*07d0*/  LDCU UR4, c[0x0][0x3a0] ;  /* 0x00007400ff0477ac */ /* 0x000e220008000800 */
[----:B------:R-:W-:Y:S02]  /*07e0*/  IMAD.MOV.U32 R26, RZ, RZ, 0x1 ;  /* 0x00000001ff1a7424 */ /* 0x000fe400078e00ff */
[----:B------:R-:W-:Y:S01]  /*07f0*/  FSETP.GEU.OR P2, PT, R20, R15, P1 ;  /* 0x0000000f1400720b */ /* 0x000fe20000f4e400 */
[----:B------:R-:W-:Y:S02]  /*0800*/  IMAD.MOV.U32 R25, RZ, RZ, R15 ;  /* 0x000000ffff197224 */ /* 0x000fe400078e000f */
[----:B------:R-:W-:-:S06]  /*0810*/  IMAD.MOV.U32 R22, RZ, RZ, R8 ;  /* 0x000000ffff167224 */ /* 0x000fcc00078e0008 */
[----:B------:R-:W2:Y:S01]  /*0820*/  @!P1 LDC.64 R6, c[0x0][0x3a0] ;  /* 0x0000e800ff069b82 */ /* 0x000ea20000000a00 */
[----:B------:R-:W-:Y:S02]  /*0830*/  @!P1 FMNMX3 R25, R21, R14, R17, !PT ;  /* 0x0000000e15199276 */ /* 0x000fe40007800011 */
[----:B------:R-:W-:Y:S01]  /*0840*/  @!P1 PRMT R26, RZ, 0x7610, R26 ;  /* 0x00007610ff1a9816 */ /* 0x000fe2000000001a */
[----:B0-----:R-:W-:Y:S02]  /*0850*/  IMAD.U32 R24, RZ, RZ, UR4 ;  /* 0x00000004ff187e24 */ /* 0x001fe4000f8e00ff */
[----:B--2---:R-:W-:-:S05]  /*0860*/  @!P1 FADD R6, R4, R6 ;  /* 0x0000000604069221 */ /* 0x004fca0000000000 */
[----:B------:R-:W-:Y:S02]  /*0870*/  @!P2 FMNMX R4, R6, R7, PT ;  /* 0x000000070604a209 */ /* 0x000fe40003800000 */
[CC--:B------:R-:W-:Y:S02]  /*0880*/  @!P1 FSETP.GEU.AND P2, PT, R20.reuse, R15.reuse, PT ;  /* 0x0000000f1400920b */ /* 0x0c0fe40003f4e000 */
[----:B------:R-:W-:Y:S02]  /*0890*/  @!P1 MOV R24, R4 ;  /* 0x0000000400189202 */ /* 0x000fe40000000f00 */
[----:B------:R-:W-:-:S09]  /*08a0*/  @!P1 FSEL R22, R20, R15, !P2 ;  /* 0x0000000f14169208 */ /* 0x000fd20005000000 */
.L_x_9:
[----:B------:R-:W-:Y:S05]  /*08b0*/  BSYNC.RECONVERGENT B2 ;  /* 0x0000000000027941 */ /* 0x000fea0003800200 */
.L_x_7:
[----:B-1----:R-:W-:-:S04]  /*08c0*/  IMAD.WIDE.U32 R6, R9, 0x4, R2 ;  /* 0x0000000409067825 */ /* 0x002fc800078e0002 */
[----:B------:R-:W-:Y:S01]  /*08d0*/  IMAD.U32 R4, RZ, RZ, UR10 ;  /* 0x0000000aff047e24 */ /* 0x000fe2000f8e00ff */
[----:B------:R0:W-:Y:S01]  /*08e0*/  STG.E desc[UR6][R6.64], R25 ;  /* 0x0000001906007986 */ /* 0x0001e2000c101906 */
[----:B------:R-:W-:Y:S02]  /*08f0*/  VIADD R13, R13, 0x1 ;  /* 0x000000010d0d7836 */ /* 0x000fe40000000000 */
[----:B------:R-:W-:Y:S01]  /*0900*/  IMAD.IADD R9, R9, 0x1, R4 ;  /* 0x0000000109097824 */ /* 0x000fe200078e0204 */
[----:B------:R-:W-:Y:S06]  /*0910*/  @P0 BRA `(.L_x_10) ;  /* 0xfffffffc00180947 */ /* 0x000fec000383ffff */
[----:B------:R-:W-:Y:S05]  /*0920*/  BSYNC.RECONVERGENT B1 ;  /* 0x0000000000017941 */ /* 0x000fea0003800200 */
.L_x_6:
[----:B------:R-:W-:-:S07]  /*0930*/  VIADD R9, R13, 0x2 ;  /* 0x000000020d097836 */ /* 0x000fce0000000000 */
.L_x_5:
[----:B------:R-:W-:Y:S05]  /*0940*/  BSYNC.RECONVERGENT B0 ;  /* 0x0000000000007941 */ /* 0x000fea0003800200 */
.L_x_4:
[----:B------:R-:W1:Y:S02]  /*0950*/  LDC R2, c[0x0][0x39c] ;  /* 0x0000e700ff027b82 */ /* 0x000e640000000800 */
[----:B-1----:R-:W-:-:S04]  /*0960*/  IADD3 R0, PT, PT, -R0, -0x3, R2 ;  /* 0xfffffffd00007810 */ /* 0x002fc80007ffe102 */
[----:B------:R-:W-:-:S13]  /*0970*/  ISETP.GE.U32.AND P0, PT, R0, 0x3, PT ;  /* 0x000000030000780c */ /* 0x000fda0003f06070 */
[----:B------:R-:W-:Y:S05]  /*0980*/  @!P0 EXIT ;  /* 0x000000000000894d */ /* 0x000fea0003800000 */
[----:B0-----:R-:W0:Y:S01]  /*0990*/  LDC.64 R12, c[0x0][0x3a8] ;  /* 0x0000ea00ff0c7b82 */ /* 0x001e220000000a00 */
[C---:B------:R-:W-:Y:S01]  /*09a0*/  IADD3 R3, PT, PT, R9.reuse, 0x2, RZ ;  /* 0x0000000209037810 */ /* 0x040fe20007ffe0ff */
[C---:B------:R-:W-:Y:S01]  /*09b0*/  VIADD R7, R9.reuse, 0x3 ;  /* 0x0000000309077836 */ /* 0x040fe20000000000 */
[----:B------:R-:W1:Y:S01]  /*09c0*/  LDCU.64 UR4, c[0x0][0x3a0] ;  /* 0x00007400ff0477ac */ /* 0x000e620008000a00 */
[CC--:B------:R-:W-:Y:S02]  /*09d0*/  IMAD R6, R9.reuse, R4.reuse, R4 ;  /* 0x0000000409067224 */ /* 0x0c0fe400078e0204 */
[C---:B------:R-:W-:Y:S02]  /*09e0*/  IMAD.IADD R0, R9.reuse, 0x1, -R2 ;  /* 0x0000000109007824 */ /* 0x040fe400078e0a02 */
[----:B------:R-:W2:Y:S01]  /*09f0*/  LDC.64 R14, c[0x0][0x380] ;  /* 0x0000e000ff0e7b82 */ /* 0x000ea20000000a00 */
[-CC-:B------:R-:W-:Y:S02]  /*0a00*/  IMAD R2, R9, R4.reuse, R5.reuse ;  /* 0x0000000409027224 */ /* 0x180fe400078e0205 */
[----:B------:R-:W-:-:S02]  /*0a10*/  IMAD R3, R3, R4, R5 ;  /* 0x0000000403037224 */ /* 0x000fc400078e0205 */
[----:B------:R-:W-:Y:S02]  /*0a20*/  IMAD R4, R7, R4, R5 ;  /* 0x0000000407047224 */ /* 0x000fe400078e0205 */
[----:B------:R-:W-:Y:S01]  /*0a30*/  IMAD.IADD R5, R5, 0x1, R6 ;  /* 0x0000000105057824 */ /* 0x000fe200078e0206 */
[----:B------:R-:W3:Y:S06]  /*0a40*/  LDC.64 R16, c[0x0][0x388] ;  /* 0x0000e200ff107b82 */ /* 0x000eec0000000a00 */
.L_x_23:
[----:B---3--:R-:W-:-:S04]  /*0a50*/  IMAD.WIDE.U32 R10, R2, 0x4, R16 ;  /* 0x00000004020a7825 */ /* 0x008fc800078e0010 */
[----:B--2---:R-:W-:Y:S02]  /*0a60*/  IMAD.WIDE.U32 R18, R2, 0x4, R14 ;  /* 0x0000000402127825 */ /* 0x004fe400078e000e */
[----:B------:R2:W5:Y:S04]  /*0a70*/  LDG.E.CONSTANT R11, desc[UR6][R10.64] ;  /* 0x000000060a0b7981 */ /* 0x000568000c1e9900 */
[----:B------:R2:W5:Y:S01]  /*0a80*/  LDG.E.CONSTANT R9, desc[UR6][R18.64] ;  /* 0x0000000612097981 */ /* 0x000562000c1e9900 */
[----:B------:R-:W3:Y:S01]  /*0a90*/  LDC R6, c[0x0][0x3a0] ;  /* 0x0000e800ff067b82 */ /* 0x000ee20000000800 */
[----:B------:R-:W-:Y:S01]  /*0aa0*/  LOP3.LUT P0, RZ, R26, 0xff, RZ, 0xc0, !PT ;  /* 0x000000ff1aff7812 */ /* 0x000fe2000780c0ff */
[----:B------:R-:W-:Y:S02]  /*0ab0*/  IMAD.MOV.U32 R7, RZ, RZ, R24 ;  /* 0x000000ffff077224 */ /* 0x000fe400078e0018 */
[--C-:B------:R-:W-:Y:S01]  /*0ac0*/  FADD R24, R22, -R25.reuse ;  /* 0x8000001916187221 */ /* 0x100fe20000000000 */
[----:B------:R-:W-:Y:S03]  /*0ad0*/  BSSY.RECONVERGENT B0, `(.L_x_11) ;  /* 0x000001c000007945 */ /* 0x000fe60003800200 */
[----:B------:R-:W-:-:S06]  /*0ae0*/  FFMA R26, R24, R7, R25 ;  /* 0x00000007181a7223 */ /* 0x000fcc0000000019 */
[----:B------:R-:W-:Y:S05]  /*0af0*/  @!P0 BRA `(.L_x_12) ;  /* 0x0000000000348947 */ /* 0x000fea0003800000 */
[----:B-----5:R-:W-:Y:S01]  /*0b00*/  FSETP.GEU.AND P1, PT, R11, R26, PT ;  /* 0x0000001a0b00720b */ /* 0x020fe20003f2e000 */
[----:B---3--:R-:W-:Y:S01]  /*0b10*/  IMAD.MOV.U32 R24, RZ, RZ, R6 ;  /* 0x000000ffff187224 */ /* 0x008fe200078e0006 */
[----:B------:R-:W-:Y:S02]  /*0b20*/  PLOP3.LUT P0, PT, PT, PT, PT, 0x80, 0x8 ;  /* 0x000000000008781c */ /* 0x000fe40003f0f070 */
[----:B------:R-:W-:-:S09]  /*0b30*/  MOV R25, R11 ;  /* 0x0000000b00197202 */ /* 0x000fd20000000f00 */
[----:B------:R-:W-:Y:S05]  /*0b40*/  @!P1 BRA `(.L_x_13) ;  /* 0x0000000000509947 */ /* 0x000fea0003800000 */
[----:B-12---:R-:W-:Y:S01]  /*0b50*/  FADD R10, R7, UR4 ;  /* 0x00000004070a7e21 */ /* 0x006fe20008000000 */
[CC--:B------:R-:W-:Y:S02]  /*0b60*/  FSETP.GT.AND P1, PT, R9.reuse, R22.reuse, PT ;  /* 0x000000160900720b */ /* 0x0c0fe40003f24000 */
[----:B------:R-:W-:Y:S02]  /*0b70*/  PLOP3.LUT P0, PT, PT, PT, PT, 0x8, 0x80 ;  /* 0x000000000080781c */ /* 0x000fe40003f0e170 */
[----:B------:R-:W-:Y:S02]  /*0b80*/  FMNMX R10, R10, UR5, PT ;  /* 0x000000050a0a7c09 */ /* 0x000fe4000b800000 */
[----:B------:R-:W-:Y:S02]  /*0b90*/  FSEL R25, R9, R22, P1 ;  /* 0x0000001609197208 */ /* 0x000fe40000800000 */
[----:B------:R-:W-:Y:S02]  /*0ba0*/  FMNMX3 R22, R20, R23, R26, PT ;  /* 0x0000001714167276 */ /* 0x000fe4000380001a */
[----:B------:R-:W-:Y:S01]  /*0bb0*/  FSEL R24, R10, R7, P1 ;  /* 0x000000070a187208 */ /* 0x000fe20000800000 */
[----:B------:R-:W-:Y:S06]  /*0bc0*/  BRA `(.L_x_13) ;  /* 0x0000000000307947 */ /* 0x000fec0003800000 */
.L_x_12:
[----:B-----5:R-:W-:Y:S01]  /*0bd0*/  FSETP.GT.AND P1, PT, R9, R26, PT ;  /* 0x0000001a0900720b */ /* 0x020fe20003f24000 */
[----:B------:R-:W-:Y:S02]  /*0be0*/  IMAD.MOV.U32 R25, RZ, RZ, R9 ;  /* 0x000000ffff197224 */ /* 0x000fe400078e0009 */
[----:B---3--:R-:W-:Y:S01]  /*0bf0*/  IMAD.MOV.U32 R24, RZ, RZ, R6 ;  /* 0x000000ffff187224 */ /* 0x008fe200078e0006 */
[----:B------:R-:W-:Y:S02]  /*0c00*/  FSETP.GEU.OR P3, PT, R11, R22, P1 ;  /* 0x000000160b00720b */ /* 0x000fe40000f6e400 */
[----:B------:R-:W-:-:S07]  /*0c10*/  PLOP3.LUT P0, PT, P1, PT, PT, 0x8, 0x80 ;  /* 0x000000000080781c */ /* 0x000fce0000f0e170 */
[----:B--2---:R-:W2:Y:S01]  /*0c20*/  @!P1 LDC.64 R18, c[0x0][0x3a0] ;  /* 0x0000e800ff129b82 */ /* 0x004ea20000000a00 */
[----:B------:R-:W-:-:S04]  /*0c30*/  @!P1 FSETP.GEU.AND P2, PT, R11, R22, PT ;  /* 0x000000160b00920b */ /* 0x000fc80003f4e000 */
[----:B------:R-:W-:Y:S02]  /*0c40*/  @!P1 FSEL R25, R11, R22, !P2 ;  /* 0x000000160b199208 */ /* 0x000fe40005000000 */
[----:B------:R-:W-:Y:S01]  /*0c50*/  @!P1 FMNMX3 R22, R8, R21, R26, !PT ;  /* 0x0000001508169276 */ /* 0x000fe2000780001a */
[----:B--2---:R-:W-:-:S05]  /*0c60*/  @!P1 FADD R18, R7, R18 ;  /* 0x0000001207129221 */ /* 0x004fca0000000000 */
[----:B------:R-:W-:-:S05]  /*0c70*/  @!P3 FMNMX R7, R18, R19, PT ;  /* 0x000000131207b209 */ /* 0x000fca0003800000 */
[----:B------:R-:W-:-:S07]  /*0c80*/  @!P1 IMAD.MOV.U32 R24, RZ, RZ, R7 ;  /* 0x000000ffff189224 */ /* 0x000fce00078e0007 */
.L_x_13:
[----:B-1----:R-:W-:Y:S05]  /*0c90*/  BSYNC.RECONVERGENT B0 ;  /* 0x0000000000007941 */ /* 0x002fea0003800200 */
.L_x_11:
[----:B------:R-:W-:-:S04]  /*0ca0*/  IMAD.WIDE.U32 R28, R5, 0x4, R14 ;  /* 0x00000004051c7825 */ /* 0x000fc800078e000e */
[----:B------:R-:W-:Y:S01]  /*0cb0*/  IMAD.WIDE.U32 R26, R5, 0x4, R16 ;  /* 0x00000004051a7825 */ /* 0x000fe200078e0010 */
[----:B------:R1:W5:Y:S04]  /*0cc0*/  LDG.E.CONSTANT R7, desc[UR6][R28.64] ;  /* 0x000000061c077981 */ /* 0x000368000c1e9900 */
[----:B--2---:R1:W5:Y:S01]  /*0cd0*/  LDG.E.CONSTANT R10, desc[UR6][R26.64] ;  /* 0x000000061a0a7981 */ /* 0x004362000c1e9900 */
[----:B0-----:R-:W-:Y:S01]  /*0ce0*/  IMAD.WIDE.U32 R18, R2, 0x4, R12 ;  /* 0x0000000402127825 */ /* 0x001fe200078e000c */
[----:B------:R-:W-:-:S03]  /*0cf0*/  MOV R21, R24 ;  /* 0x0000001800157202 */ /* 0x000fc60000000f00 */
[--C-:B------:R-:W-:Y:S01]  /*0d00*/  FADD R23, R25, -R22.reuse ;  /* 0x8000001619177221 */ /* 0x100fe20000000000 */
[----:B------:R-:W-:Y:S01]  /*0d10*/  BSSY.RECONVERGENT B0, `(.L_x_14) ;  /* 0x000001d000007945 */ /* 0x000fe20003800200 */
[----:B------:R1:W-:Y:S02]  /*0d20*/  STG.E desc[UR6][R18.64], R22 ;  /* 0x0000001612007986 */ /* 0x0003e4000c101906 */
[----:B------:R-:W-:Y:S01]  /*0d30*/  FFMA R23, R23, R21, R22 ;  /* 0x0000001517177223 */ /* 0x000fe20000000016 */
[----:B------:R-:W-:Y:S06]  /*0d40*/  @P0 BRA `(.L_x_15) ;  /* 0x0000000000340947 */ /* 0x000fec0003800000 */
[----:B-----5:R-:W-:Y:S01]  /*0d50*/  FSETP.GEU.AND P1, PT, R10, R23, PT ;  /* 0x000000170a00720b */ /* 0x020fe20003f2e000 */
[----:B-1----:R-:W-:Y:S01]  /*0d60*/  IMAD.MOV.U32 R22, RZ, RZ, R10 ;  /* 0x000000ffff167224 */ /* 0x002fe200078e000a */
[----:B------:R-:W-:Y:S01]  /*0d70*/  PLOP3.LUT P0, PT, PT, PT, PT, 0x80, 0x8 ;  /* 0x000000000008781c */ /* 0x000fe20003f0f070 */
[----:B------:R-:W-:-:S10]  /*0d80*/  IMAD.MOV.U32 R24, RZ, RZ, R6 ;  /* 0x000000ffff187224 */ /* 0x000fd400078e0006 */
[----:B------:R-:W-:Y:S05]  /*0d90*/  @!P1 BRA `(.L_x_16) ;  /* 0x0000000000509947 */ /* 0x000fea0003800000 */
[----:B------:R-:W-:Y:S01]  /*0da0*/  FADD R8, R21, UR4 ;  /* 0x0000000415087e21 */ /* 0x000fe20008000000 */
[CC--:B------:R-:W-:Y:S02]  /*0db0*/  FSETP.GT.AND P1, PT, R7.reuse, R25.reuse, PT ;  /* 0x000000190700720b */ /* 0x0c0fe40003f24000 */
[----:B------:R-:W-:Y:S02]  /*0dc0*/  PLOP3.LUT P0, PT, PT, PT, PT, 0x8, 0x80 ;  /* 0x000000000080781c */ /* 0x000fe40003f0e170 */
[----:B------:R-:W-:Y:S02]  /*0dd0*/  FMNMX R8, R8, UR5, PT ;  /* 0x0000000508087c09 */ /* 0x000fe4000b800000 */
[----:B------:R-:W-:Y:S02]  /*0de0*/  FSEL R22, R7, R25, P1 ;  /* 0x0000001907167208 */ /* 0x000fe40000800000 */
[----:B------:R-:W-:Y:S02]  /*0df0*/  FMNMX3 R25, R11, R20, R23, PT ;  /* 0x000000140b197276 */ /* 0x000fe40003800017 */
[----:B------:R-:W-:Y:S01]  /*0e00*/  FSEL R24, R8, R21, P1 ;  /* 0x0000001508187208 */ /* 0x000fe20000800000 */
[----:B------:R-:W-:Y:S06]  /*0e10*/  BRA `(.L_x_16) ;  /* 0x0000000000307947 */ /* 0x000fec0003800000 */
.L_x_15:
[----:B-----5:R-:W-:Y:S01]  /*0e20*/  FSETP.GT.AND P1, PT, R7, R23, PT ;  /* 0x000000170700720b */ /* 0x020fe20003f24000 */
[----:B-1----:R-:W-:Y:S02]  /*0e30*/  IMAD.MOV.U32 R22, RZ, RZ, R7 ;  /* 0x000000ffff167224 */ /* 0x002fe400078e0007 */
[----:B------:R-:W-:Y:S01]  /*0e40*/  IMAD.MOV.U32 R24, RZ, RZ, R6 ;  /* 0x000000ffff187224 */ /* 0x000fe200078e0006 */
[----:B------:R-:W-:Y:S02]  /*0e50*/  FSETP.GEU.OR P3, PT, R10, R25, P1 ;  /* 0x000000190a00720b */ /* 0x000fe40000f6e400 */
[----:B------:R-:W-:-:S07]  /*0e60*/  PLOP3.LUT P0, PT, P1, PT, PT, 0x8, 0x80 ;  /* 0x000000000080781c */ /* 0x000fce0000f0e170 */
[----:B------:R-:W0:Y:S01]  /*0e70*/  @!P1 LDC.64 R18, c[0x0][0x3a0] ;  /* 0x0000e800ff129b82 */ /* 0x000e220000000a00 */
[----:B------:R-:W-:-:S04]  /*0e80*/  @!P1 FSETP.GEU.AND P2, PT, R10, R25, PT ;  /* 0x000000190a00920b */ /* 0x000fc80003f4e000 */
[----:B------:R-:W-:Y:S02]  /*0e90*/  @!P1 FSEL R22, R10, R25, !P2 ;  /* 0x000000190a169208 */ /* 0x000fe40005000000 */
[----:B------:R-:W-:Y:S01]  /*0ea0*/  @!P1 FMNMX3 R25, R9, R8, R23, !PT ;  /* 0x0000000809199276 */ /* 0x000fe20007800017 */
[----:B0-----:R-:W-:-:S05]  /*0eb0*/  @!P1 FADD R18, R21, R18 ;  /* 0x0000001215129221 */ /* 0x001fca0000000000 */
[----:B------:R-:W-:-:S04]  /*0ec0*/  @!P3 FMNMX R21, R18, R19, PT ;  /* 0x000000131215b209 */ /* 0x000fc80003800000 */
[----:B------:R-:W-:-:S07]  /*0ed0*/  @!P1 MOV R24, R21 ;  /* 0x0000001500189202 */ /* 0x000fce0000000f00 */
.L_x_16:
[----:B------:R-:W-:Y:S05]  /*0ee0*/  BSYNC.RECONVERGENT B0 ;  /* 0x0000000000007941 */ /* 0x000fea0003800200 */
.L_x_14:
[----:B------:R-:W-:-:S04]  /*0ef0*/  IMAD.WIDE.U32 R20, R3, 0x4, R14 ;  /* 0x0000000403147825 */ /* 0x000fc800078e000e */
[----:B------:R-:W-:Y:S02]  /*0f00*/  IMAD.WIDE.U32 R26, R3, 0x4, R16 ;  /* 0x00000004031a7825 */ /* 0x000fe400078e0010 */
[----:B------:R0:W5:Y:S04]  /*0f10*/  LDG.E.CONSTANT R21, desc[UR6][R20.64] ;  /* 0x0000000614157981 */ /* 0x000168000c1e9900 */
[----:B------:R0:W5:Y:S01]  /*0f20*/  LDG.E.CONSTANT R23, desc[UR6][R26.64] ;  /* 0x000000061a177981 */ /* 0x000162000c1e9900 */
[----:B------:R-:W-:Y:S01]  /*0f30*/  IMAD.WIDE.U32 R18, R5, 0x4, R12 ;  /* 0x0000000405127825 */ /* 0x000fe200078e000c */
[----:B------:R-:W-:Y:S03]  /*0f40*/  BSSY.RECONVERGENT B0, `(.L_x_17) ;  /* 0x000001f000007945 */ /* 0x000fe60003800200 */
[----:B------:R-:W-:Y:S01]  /*0f50*/  IMAD.MOV.U32 R8, RZ, RZ, R24 ;  /* 0x000000ffff087224 */ /* 0x000fe200078e0018 */
[----:B------:R0:W-:Y:S01]  /*0f60*/  STG.E desc[UR6][R18.64], R25 ;  /* 0x0000001912007986 */ /* 0x0001e2000c101906 */
[----:B------:R-:W-:-:S04]  /*0f70*/  FADD R24, R22, -R25 ;  /* 0x8000001916187221 */ /* 0x000fc80000000000 */
[----:B------:R-:W-:Y:S01]  /*0f80*/  FFMA R28, R24, R8, R25 ;  /* 0x00000008181c7223 */ /* 0x000fe20000000019 */
[----:B------:R-:W-:Y:S06]  /*0f90*/  @P0 BRA `(.L_x_18) ;  /* 0x0000000000340947 */ /* 0x000fec0003800000 */
[----:B-----5:R-:W-:Y:S01]  /*0fa0*/  FSETP.GEU.AND P1, PT, R23, R28, PT ;  /* 0x0000001c1700720b */ /* 0x020fe20003f2e000 */
[----:B0-----:R-:W-:Y:S01]  /*0fb0*/  IMAD.MOV.U32 R25, RZ, RZ, R23 ;  /* 0x000000ffff197224 */ /* 0x001fe200078e0017 */
[----:B------:R-:W-:Y:S01]  /*0fc0*/  PLOP3.LUT P0, PT, PT, PT, PT, 0x80, 0x8 ;  /* 0x000000000008781c */ /* 0x000fe20003f0f070 */
[----:B------:R-:W-:-:S10]  /*0fd0*/  IMAD.MOV.U32 R24, RZ, RZ, R6 ;  /* 0x000000ffff187224 */ /* 0x000fd400078e0006 */
[----:B------:R-:W-:Y:S05]  /*0fe0*/  @!P1 BRA `(.L_x_19) ;  /* 0x0000000000509947 */ /* 0x000fea0003800000 */
[----:B------:R-:W-:Y:S01]  /*0ff0*/  FADD R9, R8, UR4 ;  /* 0x0000000408097e21 */ /* 0x000fe20008000000 */
[-C--:B------:R-:W-:Y:S02]  /*1000*/  FSETP.GT.AND P1, PT, R21, R22.reuse, PT ;  /* 0x000000161500720b */ /* 0x080fe40003f24000 */
[----:B------:R-:W-:Y:S02]  /*1010*/  PLOP3.LUT P0, PT, PT, PT, PT, 0x8, 0x80 ;  /* 0x000000000080781c */ /* 0x000fe40003f0e170 */
[----:B------:R-:W-:Y:S02]  /*1020*/  FMNMX R9, R9, UR5, PT ;  /* 0x0000000509097c09 */ /* 0x000fe4000b800000 */
[----:B------:R-:W-:Y:S02]  /*1030*/  FSEL R25, R21, R22, P1 ;  /* 0x0000001615197208 */ /* 0x000fe40000800000 */
[----:B------:R-:W-:Y:S02]  /*1040*/  FMNMX3 R22, R10, R11, R28, PT ;  /* 0x0000000b0a167276 */ /* 0x000fe4000380001c */
[----:B------:R-:W-:Y:S01]  /*1050*/  FSEL R24, R9, R8, P1 ;  /* 0x0000000809187208 */ /* 0x000fe20000800000 */
[----:B------:R-:W-:Y:S06]  /*1060*/  BRA `(.L_x_19) ;  /* 0x0000000000307947 */ /* 0x000fec0003800000 */
.L_x_18:
[----:B-----5:R-:W-:Y:S01]  /*1070*/  FSETP.GT.AND P1, PT, R21, R28, PT ;  /* 0x0000001c1500720b */ /* 0x020fe20003f24000 */
[----:B0-----:R-:W-:Y:S01]  /*1080*/  IMAD.MOV.U32 R25, RZ, RZ, R21 ;  /* 0x000000ffff197224 */ /* 0x001fe200078e0015 */
[----:B------:R-:W-:Y:S02]  /*1090*/  MOV R24, R6 ;  /* 0x0000000600187202 */ /* 0x000fe40000000f00 */
[----:B------:R-:W-:Y:S02]  /*10a0*/  FSETP.GEU.OR P3, PT, R23, R22, P1 ;  /* 0x000000161700720b */ /* 0x000fe40000f6e400 */
[----:B------:R-:W-:-:S07]  /*10b0*/  PLOP3.LUT P0, PT, P1, PT, PT, 0x8, 0x80 ;  /* 0x000000000080781c */ /* 0x000fce0000f0e170 */
[----:B------:R-:W0:Y:S01]  /*10c0*/  @!P1 LDC.64 R18, c[0x0][0x3a0] ;  /* 0x0000e800ff129b82 */ /* 0x000e220000000a00 */
[----:B------:R-:W-:-:S04]  /*10d0*/  @!P1 FSETP.GEU.AND P2, PT, R23, R22, PT ;  /* 0x000000161700920b */ /* 0x000fc80003f4e000 */
[----:B------:R-:W-:Y:S02]  /*10e0*/  @!P1 FSEL R25, R23, R22, !P2 ;  /* 0x0000001617199208 */ /* 0x000fe40005000000 */
[----:B------:R-:W-:Y:S01]  /*10f0*/  @!P1 FMNMX3 R22, R7, R9, R28, !PT ;  /* 0x0000000907169276 */ /* 0x000fe2000780001c */
[----:B0-----:R-:W-:-:S05]  /*1100*/  @!P1 FADD R18, R8, R18 ;  /* 0x0000001208129221 */ /* 0x001fca0000000000 */
[----:B------:R-:W-:-:S05]  /*1110*/  @!P3 FMNMX R8, R18, R19, PT ;  /* 0x000000131208b209 */ /* 0x000fca0003800000 */
[----:B------:R-:W-:-:S07]  /*1120*/  @!P1 IMAD.MOV.U32 R24, RZ, RZ, R8 ;  /* 0x000000ffff189224 */ /* 0x000fce00078e0008 */
.L_x_19:
[----:B------:R-:W-:Y:S05]  /*1130*/  BSYNC.RECONVERGENT B0 ;  /* 0x0000000000007941 */ /* 0x000fea0003800200 */
.L_x_17:
[----:B------:R-:W-:-:S04]  /*1140*/  IMAD.WIDE.U32 R8, R4, 0x4, R14 ;  /* 0x0000000404087825 */ /* 0x000fc800078e000e */
[----:B------:R-:W-:Y:S02]  /*1150*/  IMAD.WIDE.U32 R26, R4, 0x4, R16 ;  /* 0x00000004041a7825 */ /* 0x000fe400078e0010 */
[----:B------:R0:W5:Y:S04]  /*1160*/  LDG.E.CONSTANT R8, desc[UR6][R8.64] ;  /* 0x0000000608087981 */ /* 0x000168000c1e9900 */
[----:B------:R0:W5:Y:S01]  /*1170*/  LDG.E.CONSTANT R20, desc[UR6][R26.64] ;  /* 0x000000061a147981 */ /* 0x000162000c1e9900 */
[----:B------:R-:W-:-:S04]  /*1180*/  IMAD.WIDE.U32 R18, R3, 0x4, R12 ;  /* 0x0000000403127825 */ /* 0x000fc800078e000c */
[----:B------:R-:W-:Y:S01]  /*1190*/  FADD R11, R25, -R22 ;  /* 0x80000016190b7221 */ /* 0x000fe20000000000 */
[----:B------:R-:W-:Y:S01]  /*11a0*/  BSSY.RECONVERGENT B0, `(.L_x_20) ;  /* 0x000001f000007945 */ /* 0x000fe20003800200 */
[----:B------:R-:W-:Y:S01]  /*11b0*/  IMAD.MOV.U32 R29, RZ, RZ, R24 ;  /* 0x000000ffff1d7224 */ /* 0x000fe200078e0018 */
[----:B------:R0:W-:Y:S03]  /*11c0*/  STG.E desc[UR6][R18.64], R22 ;  /* 0x0000001612007986 */ /* 0x0001e6000c101906 */
[----:B------:R-:W-:Y:S01]  /*11d0*/  FFMA R28, R11, R29, R22 ;  /* 0x0000001d0b1c7223 */ /* 0x000fe20000000016 */
[----:B------:R-:W-:Y:S06]  /*11e0*/  @P0 BRA `(.L_x_21) ;  /* 0x0000000000340947 */ /* 0x000fec0003800000 */
[----:B-----5:R-:W-:Y:S01]  /*11f0*/  FSETP.GEU.AND P0, PT, R20, R28, PT ;  /* 0x0000001c1400720b */ /* 0x020fe20003f0e000 */
[----:B------:R-:W-:Y:S01]  /*1200*/  IMAD.MOV.U32 R24, RZ, RZ, R6 ;  /* 0x000000ffff187224 */ /* 0x000fe200078e0006 */
[----:B0-----:R-:W-:Y:S02]  /*1210*/  PRMT R26, RZ, 0x7610, R26 ;  /* 0x00007610ff1a7816 */ /* 0x001fe4000000001a */
[----:B------:R-:W-:-:S09]  /*1220*/  MOV R22, R20 ;  /* 0x0000001400167202 */ /* 0x000fd20000000f00 */
[----:B------:R-:W-:Y:S05]  /*1230*/  @!P0 BRA `(.L_x_22) ;  /* 0x0000000000548947 */ /* 0x000fea0003800000 */
[----:B------:R-:W-:Y:S01]  /*1240*/  FADD R6, R29, UR4 ;  /* 0x000000041d067e21 */ /* 0x000fe20008000000 */
[----:B------:R-:W-:Y:S01]  /*1250*/  FSETP.GT.AND P0, PT, R8, R25, PT ;  /* 0x000000190800720b */ /* 0x000fe20003f04000 */
[----:B------:R-:W-:-:S03]  /*1260*/  IMAD.MOV.U32 R26, RZ, RZ, 0x1 ;  /* 0x00000001ff1a7424 */ /* 0x000fc600078e00ff */
[----:B------:R-:W-:Y:S02]  /*1270*/  FMNMX R6, R6, UR5, PT ;  /* 0x0000000506067c09 */ /* 0x000fe4000b800000 */
[----:B------:R-:W-:Y:S02]  /*1280*/  FSEL R22, R8, R25, P0 ;  /* 0x0000001908167208 */ /* 0x000fe40000000000 */
[----:B------:R-:W-:Y:S02]  /*1290*/  FMNMX3 R25, R23, R10, R28, PT ;  /* 0x0000000a17197276 */ /* 0x000fe4000380001c */
[----:B------:R-:W-:Y:S01]  /*12a0*/  FSEL R24, R6, R29, P0 ;  /* 0x0000001d06187208 */ /* 0x000fe20000000000 */
[----:B------:R-:W-:Y:S06]  /*12b0*/  BRA `(.L_x_22) ;  /* 0x0000000000347947 */ /* 0x000fec0003800000 */
.L_x_21:
[----:B-----5:R-:W-:Y:S01]  /*12c0*/  FSETP.GT.AND P0, PT, R8, R28, PT ;  /* 0x0000001c0800720b */ /* 0x020fe20003f04000 */
[----:B0-----:R-:W-:Y:S01]  /*12d0*/  IMAD.MOV.U32 R26, RZ, RZ, 0x1 ;  /* 0x00000001ff1a7424 */ /* 0x001fe200078e00ff */
[----:B------:R-:W-:Y:S01]  /*12e0*/  MOV R24, R6 ;  /* 0x0000000600187202 */ /* 0x000fe20000000f00 */
[----:B------:R-:W-:Y:S01]  /*12f0*/  IMAD.MOV.U32 R22, RZ, RZ, R8 ;  /* 0x000000ffff167224 */ /* 0x000fe200078e0008 */
[----:B------:R-:W-:-:S09]  /*1300*/  FSETP.GEU.OR P2, PT, R20, R25, P0 ;  /* 0x000000191400720b */ /* 0x000fd2000074e400 */
[----:B------:R-:W0:Y:S01]  /*1310*/  @!P0 LDC.64 R10, c[0x0][0x3a0] ;  /* 0x0000e800ff0a8b82 */ /* 0x000e220000000a00 */
[CC--:B------:R-:W-:Y:S02]  /*1320*/  @!P0 FSETP.GEU.AND P1, PT, R20.reuse, R25.reuse, PT ;  /* 0x000000191400820b */ /* 0x0c0fe40003f2e000 */
[----:B------:R-:W-:Y:S02]  /*1330*/  @!P0 PRMT R26, RZ, 0x7610, R26 ;  /* 0x00007610ff1a8816 */ /* 0x000fe4000000001a */
[----:B------:R-:W-:Y:S02]  /*1340*/  @!P0 FSEL R22, R20, R25, !P1 ;  /* 0x0000001914168208 */ /* 0x000fe40004800000 */
[----:B------:R-:W-:Y:S01]  /*1350*/  @!P0 FMNMX3 R25, R21, R7, R28, !PT ;  /* 0x0000000715198276 */ /* 0x000fe2000780001c */
[----:B0-----:R-:W-:-:S05]  /*1360*/  @!P0 FADD R10, R29, R10 ;  /* 0x0000000a1d0a8221 */ /* 0x001fca0000000000 */
[----:B------:R-:W-:-:S05]  /*1370*/  @!P2 FMNMX R29, R10, R11, PT ;  /* 0x0000000b0a1da209 */ /* 0x000fca0003800000 */
[----:B------:R-:W-:-:S07]  /*1380*/  @!P0 IMAD.MOV.U32 R24, RZ, RZ, R29 ;  /* 0x000000ffff188224 */ /* 0x000fce00078e001d */
.L_x_22:
[----:B------:R-:W-:Y:S05]  /*1390*/  BSYNC.RECONVERGENT B0 ;  /* 0x0000000000007941 */ /* 0x000fea0003800200 */
.L_x_20:
[----:B------:R-:W-:Y:S01]  /*13a0*/  IMAD.WIDE.U32 R6, R4, 0x4, R12 ;  /* 0x0000000404067825 */ /* 0x000fe200078e000c */
[----:B------:R-:W0:Y:S03]  /*13b0*/  LDC R9, c[0x0][0x398] ;  /* 0x0000e600ff097b82 */ /* 0x000e260000000800 */
[----:B------:R-:W-:Y:S01]  /*13c0*/  VIADD R0, R0, 0x4 ;  /* 0x0000000400007836 */ /* 0x000fe20000000000 */
[----:B------:R4:W-:Y:S04]  /*13d0*/  STG.E desc[UR6][R6.64], R25 ;  /* 0x0000001906007986 */ /* 0x0009e8000c101906 */
[----:B------:R-:W-:Y:S01]  /*13e0*/  ISETP.NE.AND P0, PT, R0, RZ, PT ;  /* 0x000000ff0000720c */ /* 0x000fe20003f05270 */
[C---:B0-----:R-:W-:Y:S01]  /*13f0*/  IMAD R5, R9.reuse, 0x4, R5 ;  /* 0x0000000409057824 */ /* 0x041fe200078e0205 */
[C---:B------:R-:W-:Y:S01]  /*1400*/  LEA R3, R9.reuse, R3, 0x2 ;  /* 0x0000000309037211 */ /* 0x040fe200078e10ff */
[----:B------:R-:W-:-:S02]  /*1410*/  IMAD R4, R9, 0x4, R4 ;  /* 0x0000000409047824 */ /* 0x000fc400078e0204 */
[----:B------:R-:W-:-:S08]  /*1420*/  IMAD R2, R9, 0x4, R2 ;  /* 0x0000000409027824 */ /* 0x000fd000078e0202 */
[----:B----4-:R-:W-:Y:S05]  /*1430*/  @P0 BRA `(.L_x_23) ;  /* 0xfffffff400840947 */ /* 0x010fea000383ffff */
[----:B------:R-:W-:Y:S05]  /*1440*/  EXIT ;  /* 0x000000000000794d */ /* 0x000fea0003800000 */
.L_x_24:
[----:B------:R-:W-:-:S00]  /*1450*/  BRA `(.L_x_24) ;  /* 0xfffffffc00fc7947 */ /* 0x000fc0000383ffff */
[----:B------:R-:W-:-:S00]  /*1460*/  NOP ;  /* 0x0000000000007918 */ /* 0x000fc00000000000 */
        /* <DEDUP_REMOVED lines=9> */
.L_x_42:


//--------------------- .text.sar_batch_f32       --------------------------
	.section	.text.sar_batch_f32,"ax",@progbits
	.align	128
        .global         sar_batch_f32
        .type           sar_batch_f32,@function
        .size           sar_batch_f32,(.L_x_43 - sar_batch_f32)
        .other          sar_batch_f32,@"STO_CUDA_ENTRY STV_DEFAULT"
sar_batch_f32:
.text.sar_batch_f32:
[----:B------:R-:W-:Y:S01]  /*0000*/  LDC R1, c[0x0][0x37c] ;  /* 0x0000df00ff017b82 */ /* 0x000fe20000000800 */
[----:B------:R-:W0:Y:S01]  /*0010*/  S2R R9, SR_CTAID.Y ;  /* 0x0000000000097919 */ /* 0x000e220000002600 */
[----:B------:R-:W0:Y:S02]  /*0020*/  LDCU UR4, c[0x0][0x3a8] ;  /* 0x00007500ff0477ac */ /* 0x000e240008000800 */
[----:B0-----:R-:W-:-:S13]  /*0030*/  ISETP.GE.AND P0, PT, R9, UR4, PT ;  /* 0x0000000409007c0c */ /* 0x001fda000bf06270 */
[----:B------:R-:W-:Y:S05]  /*0040*/  @P0 EXIT ;  /* 0x000000000000094d */ /* 0x000fea0003800000 */
[----:B------:R-:W0:Y:S01]  /*0050*/  LDC.64 R14, c[0x0][0x390] ;  /* 0x0000e400ff0e7b82 */ /* 0x000e220000000a00 */
[----:B------:R-:W1:Y:S01]  /*0060*/  S2R R7, SR_TID.X ;  /* 0x0000000000077919 */ /* 0x000e620000002100 */
[----:B------:R-:W2:Y:S01]  /*0070*/  LDCU.64 UR6, c[0x0][0x358] ;  /* 0x00006b00ff0677ac */ /* 0x000ea20008000a00 */
[----:B------:R-:W-:Y:S01]  /*0080*/  BSSY.RECONVERGENT B0, `(.L_x_25) ;  /* 0x0000011000007945 */ /* 0x000fe20003800200 */
[----:B0-----:R-:W-:Y:S02]  /*0090*/  VIADD R3, R15, 0x1 ;  /* 0x000000010f037836 */ /* 0x001fe40000000000 */
[----:B------:R-:W-:-:S03]  /*00a0*/  IMAD R18, R9, R14, RZ ;  /* 0x0000000e09127224 */ /* 0x000fc600078e02ff */
[CC--:B------:R-:W-:Y:S02]  /*00b0*/  VIMNMX R0, PT, PT, R3.reuse, R14.reuse, PT ;  /* 0x0000000e03007248 */ /* 0x0c0fe40003fe0100 */
[----:B------:R-:W-:Y:S02]  /*00c0*/  ISETP.GE.AND P0, PT, R3, R14, PT ;  /* 0x0000000e0300720c */ /* 0x000fe40003f06270 */
[C---:B-1----:R-:W-:Y:S02]  /*00d0*/  ISETP.GE.AND P1, PT, R7.reuse, R0, PT ;  /* 0x000000000700720c */ /* 0x042fe40003f26270 */
[----:B------:R-:W-:-:S11]  /*00e0*/  ISETP.NE.OR P0, PT, R7, RZ, P0 ;  /* 0x000000ff0700720c */ /* 0x000fd60000705670 */
[----:B--2---:R-:W-:Y:S05]  /*00f0*/  @P1 BRA `(.L_x_26) ;  /* 0x0000000000241947 */ /* 0x004fea0003800000 */
[----:B------:R-:W0:Y:S01]  /*0100*/  LDC R6, c[0x0][0x360] ;  /* 0x0000d800ff067b82 */ /* 0x000e220000000800 */
[----:B------:R-:W-:-:S07]  /*0110*/  IMAD.MOV.U32 R11, RZ, RZ, 0x7fffffff ;  /* 0x7fffffffff0b7424 */ /* 0x000fce00078e00ff */
[----:B------:R-:W1:Y:S02]  /*0120*/  LDC.64 R4, c[0x0][0x3b0] ;  /* 0x0000ec00ff047b82 */ /* 0x000e640000000a00 */
.L_x_27:
[--C-:B--2---:R-:W-:Y:S02]  /*0130*/  IMAD.IADD R3, R18, 0x1, R7.reuse ;  /* 0x0000000112037824 */ /* 0x104fe400078e0207 */
[----:B0-----:R-:W-:Y:S02]  /*0140*/  IMAD.IADD R7, R6, 0x1, R7 ;  /* 0x0000000106077824 */ /* 0x001fe400078e0207 */
[----:B-1----:R-:W-:-:S03]  /*0150*/  IMAD.WIDE R2, R3, 0x4, R4 ;  /* 0x0000000403027825 */ /* 0x002fc600078e0204 */
[----:B------:R-:W-:Y:S02]  /*0160*/  ISETP.GE.AND P1, PT, R7, R0, PT ;  /* 0x000000000700720c */ /* 0x000fe40003f26270 */
[----:B------:R2:W-:Y:S11]  /*0170*/  STG.E desc[UR6][R2.64], R11 ;  /* 0x0000000b02007986 */ /* 0x0005f6000c101906 */
[----:B------:R-:W-:Y:S05]  /*0180*/  @!P1 BRA `(.L_x_27) ;  /* 0xfffffffc00e89947 */ /* 0x000fea000383ffff */
.L_x_26:
[----:B------:R-:W-:Y:S05]  /*0190*/  BSYNC.RECONVERGENT B0 ;  /* 0x0000000000007941 */ /* 0x000fea0003800200 */
.L_x_25:
[----:B------:R-:W-:Y:S06]  /*01a0*/  BAR.SYNC.DEFER_BLOCKING 0x0 ;  /* 0x0000000000007b1d */ /* 0x000fec0000010000 */
[----:B------:R-:W-:Y:S05]  /*01b0*/  @P0 EXIT ;  /* 0x000000000000094d */ /* 0x000fea0003800000 */
[----:B------:R-:W0:Y:S08]  /*01c0*/  LDC.64 R4, c[0x0][0x3a0] ;  /* 0x0000e800ff047b82 */ /* 0x000e300000000a00 */
[----:B--2---:R-:W1:Y:S01]  /*01d0*/  LDC.64 R2, c[0x0][0x398] ;  /* 0x0000e600ff027b82 */ /* 0x004e620000000a00 */
[----:B0-----:R-:W-:-:S05]  /*01e0*/  IMAD.WIDE.U32 R4, R9, 0x4, R4 ;  /* 0x0000000409047825 */ /* 0x001fca00078e0004 */
[----:B------:R-:W2:Y:S01]  /*01f0*/  LDG.E.CONSTANT R0, desc[UR6][R4.64] ;  /* 0x0000000604007981 */ /* 0x000ea2000c1e9900 */
[----:B-1----:R-:W-:-:S06]  /*0200*/  IMAD.WIDE.U32 R2, R9, 0x4, R2 ;  /* 0x0000000409027825 */ /* 0x002fcc00078e0002 */
[----:B------:R-:W3:Y:S01]  /*0210*/  LDG.E.CONSTANT R2, desc[UR6][R2.64] ;  /* 0x0000000602027981 */ /* 0x000ee2000c1e9900 */
[----:B--2---:R-:W-:-:S04]  /*0220*/  FSETP.GT.AND P0, PT, R0, RZ, PT ;  /* 0x000000ff0000720b */ /* 0x004fc80003f04000 */
[----:B---3--:R-:W-:-:S13]  /*0230*/  FSETP.LEU.OR P0, PT, R2, RZ, !P0 ;  /* 0x000000ff0200720b */ /* 0x008fda000470b400 */
[----:B------:R-:W-:Y:S05]  /*0240*/  @P0 EXIT ;  /* 0x000000000000094d */ /* 0x000fea0003800000 */
[----:B------:R-:W0:Y:S08]  /*0250*/  LDC.64 R4, c[0x0][0x380] ;  /* 0x0000e000ff047b82 */ /* 0x000e300000000a00 */
[----:B------:R-:W1:Y:S08]  /*0260*/  LDC.64 R12, c[0x0][0x388] ;  /* 0x0000e200ff0c7b82 */ /* 0x000e700000000a00 */
[----:B------:R-:W2:Y:S01]  /*0270*/  LDC.64 R20, c[0x0][0x3b0] ;  /* 0x0000ec00ff147b82 */ /* 0x000ea20000000a00 */
[----:B0-----:R-:W-:-:S05]  /*0280*/  IMAD.WIDE R4, R15, 0x4, R4 ;  /* 0x000000040f047825 */ /* 0x001fca00078e0204 */
[----:B------:R-:W3:Y:S01]  /*0290*/  LDG.E.CONSTANT R3, desc[UR6][R4.64] ;  /* 0x0000000604037981 */ /* 0x000ee2000c1e9900 */
[----:B-1----:R-:W-:-:S05]  /*02a0*/  IMAD.WIDE R12, R15, 0x4, R12 ;  /* 0x000000040f0c7825 */ /* 0x002fca00078e020c */
[----:B------:R-:W4:Y:S04]  /*02b0*/  LDG.E.CONSTANT R11, desc[UR6][R12.64] ;  /* 0x000000060c0b7981 */ /* 0x000f28000c1e9900 */
[----:B------:R-:W3:Y:S01]  /*02c0*/  LDG.E.CONSTANT R5, desc[UR6][R4.64+0x4] ;  /* 0x0000040604057981 */ /* 0x000ee2000c1e9900 */
[----:B------:R-:W-:Y:S01]  /*02d0*/  VIADD R17, R15, 0x2 ;  /* 0x000000020f117836 */ /* 0x000fe20000000000 */
[----:B------:R-:W-:Y:S02]  /*02e0*/  SHF.R.S32.HI R6, RZ, 0x1f, R18 ;  /* 0x0000001fff067819 */ /* 0x000fe40000011412 */
[----:B------:R-:W-:Y:S02]  /*02f0*/  IADD3 R7, P0, PT, R18, R15, RZ ;  /* 0x0000000f12077210 */ /* 0x000fe40007f1e0ff */
[----:B------:R-:W-:-:S02]  /*0300*/  ISETP.GE.AND P1, PT, R17, R14, PT ;  /* 0x0000000e1100720c */ /* 0x000fc40003f26270 */
[----:B------:R-:W-:Y:S02]  /*0310*/  LEA.HI.X.SX32 R8, R15, R6, 0x1, P0 ;  /* 0x000000060f087211 */ /* 0x000fe400000f0eff */
[----:B--2---:R-:W-:-:S04]  /*0320*/  LEA R6, P2, R7, R20, 0x2 ;  /* 0x0000001407067211 */ /* 0x004fc800078410ff */
[----:B------:R-:W-:Y:S02]  /*0330*/  LEA.HI.X R7, R7, R21, R8, 0x2, P2 ;  /* 0x0000001507077211 */ /* 0x000fe400010f1408 */
[----:B---3--:R-:W-:-:S04]  /*0340*/  FSETP.GT.AND P0, PT, R5, R3, PT ;  /* 0x000000030500720b */ /* 0x008fc80003f04000 */
[----:B----4-:R-:W-:-:S05]  /*0350*/  FSEL R9, R11, R3, P0 ;  /* 0x000000030b097208 */ /* 0x010fca0000000000 */
[----:B------:R0:W-:Y:S01]  /*0360*/  STG.E desc[UR6][R6.64+0x4], R9 ;  /* 0x0000040906007986 */ /* 0x0001e2000c101906 */
[----:B------:R-:W-:Y:S05]  /*0370*/  @P1 EXIT ;  /* 0x000000000000194d */ /* 0x000fea0003800000 */
[----:B------:R-:W2:Y:S01]  /*0380*/  LDG.E.CONSTANT R4, desc[UR6][R12.64+0x4] ;  /* 0x000004060c047981 */ /* 0x000ea2000c1e9900 */
[----:B------:R-:W-:Y:S01]  /*0390*/  LOP3.LUT R14, R14, 0x2, RZ, 0x3c, !PT ;  /* 0x000000020e0e7812 */ /* 0x000fe200078e3cff */
[----:B0-----:R-:W-:Y:S02]  /*03a0*/  IMAD.MOV.U32 R6, RZ, RZ, R3 ;  /* 0x000000ffff067224 */ /* 0x001fe400078e0003 */
[----:B------:R-:W-:Y:S02]  /*03b0*/  IMAD.MOV.U32 R7, RZ, RZ, R17 ;  /* 0x000000ffff077224 */ /* 0x000fe400078e0011 */
[----:B------:R-:W-:Y:S01]  /*03c0*/  IMAD.IADD R14, R14, 0x1, -R15 ;  /* 0x000000010e0e7824 */ /* 0x000fe200078e0a0f */
[----:B------:R-:W-:Y:S01]  /*03d0*/  FSETP.GT.AND P1, PT, R5, R6, PT ;  /* 0x000000060500720b */ /* 0x000fe20003f24000 */
[----:B------:R-:W-:-:S03]  /*03e0*/  IMAD.MOV.U32 R3, RZ, RZ, R2 ;  /* 0x000000ffff037224 */ /* 0x000fc600078e0002 */
[----:B------:R-:W-:Y:S02]  /*03f0*/  LOP3.LUT P2, R14, R14, 0x3, RZ, 0xc0, !PT ;  /* 0x000000030e0e7812 */ /* 0x000fe4000784c0ff */
[----:B------:R-:W-:Y:S02]  /*0400*/  SEL R10, RZ, 0x1, !P1 ;  /* 0x00000001ff0a7807 */ /* 0x000fe40004800000 */
[----:B--2---:R-:W-:-:S09]  /*0410*/  FSEL R8, R5, R4, P0 ;  /* 0x0000000405087208 */ /* 0x004fd20000000000 */
[----:B------:R-:W-:Y:S05]  /*0420*/  @!P2 BRA `(.L_x_28) ;  /* 0x0000000000eca947 */ /* 0x000fea0003800000 */
[----:B------:R-:W0:Y:S01]  /*0430*/  LDC R19, c[0x0][0x394] ;  /* 0x0000e500ff137b82 */ /* 0x000e220000000800 */
[----:B------:R-:W-:Y:S01]  /*0440*/  IADD3.X R21, PT, PT, R18, R15, RZ, PT, PT ;  /* 0x0000000f12157210 */ /* 0x000fe20003fee4ff */
[----:B------:R-:W-:Y:S02]  /*0450*/  IMAD.MOV R20, RZ, RZ, -R14 ;  /* 0x000000ffff147224 */ /* 0x000fe400078e0a0e */
[----:B------:R-:W-:-:S04]  /*0460*/  IMAD.MOV.U32 R3, RZ, RZ, R2 ;  /* 0x000000ffff037224 */ /* 0x000fc800078e0002 */
[----:B------:R-:W1:Y:S03]  /*0470*/  LDC.64 R12, c[0x0][0x3b0] ;  /* 0x0000ec00ff0c7b82 */ /* 0x000e660000000a00 */
.L_x_31:
[----:B------:R-:W2:Y:S08]  /*0480*/  LDC.64 R14, c[0x0][0x388] ;  /* 0x0000e200ff0e7b82 */ /* 0x000eb00000000a00 */
[----:B------:R-:W3:Y:S01]  /*0490*/  LDC.64 R16, c[0x0][0x380] ;  /* 0x0000e000ff107b82 */ /* 0x000ee20000000a00 */
[----:B--2---:R-:W-:-:S06]  /*04a0*/  IMAD.WIDE R14, R7, 0x4, R14 ;  /* 0x00000004070e7825 */ /* 0x004fcc00078e020e */
[----:B------:R-:W2:Y:S01]  /*04b0*/  LDG.E.CONSTANT R14, desc[UR6][R14.64] ;  /* 0x000000060e0e7981 */ /* 0x000ea2000c1e9900 */
[----:B---3--:R-:W-:-:S06]  /*04c0*/  IMAD.WIDE R16, R7, 0x4, R16 ;  /* 0x0000000407107825 */ /* 0x008fcc00078e0210 */
[----:B------:R-:W3:Y:S01]  /*04d0*/  LDG.E.CONSTANT R16, desc[UR6][R16.64] ;  /* 0x0000000610107981 */ /* 0x000ee2000c1e9900 */
[----:B------:R-:W-:Y:S01]  /*04e0*/  LOP3.LUT P0, RZ, R10, 0xff, RZ, 0xc0, !PT ;  /* 0x000000ff0aff7812 */ /* 0x000fe2000780c0ff */
[----:B------:R-:W-:Y:S02]  /*04f0*/  IMAD.MOV.U32 R23, RZ, RZ, R3 ;  /* 0x000000ffff177224 */ /* 0x000fe400078e0003 */
[----:B------:R-:W-:Y:S01]  /*0500*/  FADD R22, R8, -R9 ;  /* 0x8000000908167221 */ /* 0x000fe20000000000 */
[----:B------:R-:W-:-:S03]  /*0510*/  IMAD.MOV.U32 R25, RZ, RZ, R6 ;  /* 0x000000ffff197224 */ /* 0x000fc600078e0006 */
[----:B------:R-:W-:Y:S01]  /*0520*/  FFMA R24, R22, R23, R9 ;  /* 0x0000001716187223 */ /* 0x000fe20000000009 */
[----:B------:R-:W-:Y:S01]  /*0530*/  MOV R22, R11 ;  /* 0x0000000b00167202 */ /* 0x000fe20000000f00 */
[----:B------:R-:W-:Y:S02]  /*0540*/  IMAD.MOV.U32 R11, RZ, RZ, R4 ;  /* 0x000000ffff0b7224 */ /* 0x000fe400078e0004 */
[----:B------:R-:W-:Y:S02]  /*0550*/  IMAD.MOV.U32 R6, RZ, RZ, R5 ;  /* 0x000000ffff067224 */ /* 0x000fe400078e0005 */
[----:B------:R-:W-:Y:S02]  /*0560*/  IMAD.MOV.U32 R27, RZ, RZ, R8 ;  /* 0x000000ffff1b7224 */ /* 0x000fe400078e0008 */
[----:B--2---:R-:W-:Y:S02]  /*0570*/  IMAD.MOV.U32 R4, RZ, RZ, R14 ;  /* 0x000000ffff047224 */ /* 0x004fe400078e000e */
[----:B---3--:R-:W-:Y:S01]  /*0580*/  IMAD.MOV.U32 R5, RZ, RZ, R16 ;  /* 0x000000ffff057224 */ /* 0x008fe200078e0010 */
[----:B------:R-:W-:Y:S06]  /*0590*/  @!P0 BRA `(.L_x_29) ;  /* 0x0000000000388947 */ /* 0x000fec0003800000 */
[----:B------:R-:W-:Y:S01]  /*05a0*/  FSETP.GEU.AND P0, PT, R4, R24, PT ;  /* 0x000000180400720b */ /* 0x000fe20003f0e000 */
[----:B------:R-:W-:Y:S01]  /*05b0*/  IMAD.MOV.U32 R8, RZ, RZ, R4 ;  /* 0x000000ffff087224 */ /* 0x000fe200078e0004 */
[----:B------:R-:W-:Y:S01]  /*05c0*/  PRMT R10, RZ, 0x7610, R10 ;  /* 0x00007610ff0a7816 */ /* 0x000fe2000000000a */
[----:B------:R-:W-:Y:S02]  /*05d0*/  IMAD.MOV.U32 R3, RZ, RZ, R2 ;  /* 0x000000ffff037224 */ /* 0x000fe400078e0002 */
[----:B------:R-:W-:-:S08]  /*05e0*/  IMAD.MOV.U32 R9, RZ, RZ, R27 ;  /* 0x000000ffff097224 */ /* 0x000fd000078e001b */
[----:B------:R-:W-:Y:S05]  /*05f0*/  @!P0 BRA `(.L_x_30) ;  /* 0x0000000000548947 */ /* 0x000fea0003800000 */
[----:B------:R-:W-:Y:S01]  /*0600*/  FADD R3, R2, R23 ;  /* 0x0000001702037221 */ /* 0x000fe20000000000 */
[----:B------:R-:W-:Y:S01]  /*0610*/  FSETP.GT.AND P0, PT, R5, R27, PT ;  /* 0x0000001b0500720b */ /* 0x000fe20003f04000 */
[----:B------:R-:W-:Y:S01]  /*0620*/  IMAD.MOV.U32 R10, RZ, RZ, 0x1 ;  /* 0x00000001ff0a7424 */ /* 0x000fe200078e00ff */
[----:B------:R-:W-:Y:S02]  /*0630*/  FMNMX3 R9, R11, R22, R24, PT ;  /* 0x000000160b097276 */ /* 0x000fe40003800018 */
[----:B------:R-:W-:-:S04]  /*0640*/  FMNMX R8, R0, R3, PT ;  /* 0x0000000300087209 */ /* 0x000fc80003800000 */
[----:B------:R-:W-:Y:S02]  /*0650*/  FSEL R3, R8, R23, P0 ;  /* 0x0000001708037208 */ /* 0x000fe40000000000 */
[----:B------:R-:W-:Y:S01]  /*0660*/  FSEL R8, R5, R27, P0 ;  /* 0x0000001b05087208 */ /* 0x000fe20000000000 */
[----:B------:R-:W-:Y:S06]  /*0670*/  BRA `(.L_x_30) ;  /* 0x0000000000347947 */ /* 0x000fec0003800000 */
.L_x_29:
[----:B------:R-:W-:Y:S01]  /*0680*/  FSETP.GT.AND P0, PT, R5, R24, PT ;  /* 0x000000180500720b */ /* 0x000fe20003f04000 */
[----:B------:R-:W-:Y:S02]  /*0690*/  HFMA2 R10, -RZ, RZ, 0, 5.9604644775390625e-08 ;  /* 0x00000001ff0a7431 */ /* 0x000fe400000001ff */
[----:B------:R-:W-:Y:S01]  /*06a0*/  IMAD.MOV.U32 R9, RZ, RZ, R27 ;  /* 0x000000ffff097224 */ /* 0x000fe200078e001b */
[----:B------:R-:W-:Y:S01]  /*06b0*/  FSETP.GEU.OR P1, PT, R4, R27, P0 ;  /* 0x0000001b0400720b */ /* 0x000fe2000072e400 */
[----:B------:R-:W-:-:S08]  /*06c0*/  IMAD.MOV.U32 R8, RZ, RZ, R5 ;  /* 0x000000ffff087224 */ /* 0x000fd000078e0005 */
[----:B------:R-:W-:Y:S01]  /*06d0*/  @!P0 FADD R3, R2, R23 ;  /* 0x0000001702038221 */ /* 0x000fe20000000000 */
[----:B------:R-:W-:Y:S02]  /*06e0*/  @!P0 FMNMX3 R9, R6, R25, R24, !PT ;  /* 0x0000001906098276 */ /* 0x000fe40007800018 */
[----:B------:R-:W-:Y:S02]  /*06f0*/  @!P0 PRMT R10, RZ, 0x7610, R10 ;  /* 0x00007610ff0a8816 */ /* 0x000fe4000000000a */
[----:B------:R-:W-:Y:S01]  /*0700*/  @!P1 FMNMX R23, R0, R3, PT ;  /* 0x0000000300179209 */ /* 0x000fe20003800000 */
[----:B------:R-:W-:Y:S01]  /*0710*/  IMAD.MOV.U32 R3, RZ, RZ, R2 ;  /* 0x000000ffff037224 */ /* 0x000fe200078e0002 */
[----:B------:R-:W-:-:S03]  /*0720*/  @!P0 FSETP.GEU.AND P1, PT, R4, R27, PT ;  /* 0x0000001b0400820b */ /* 0x000fc60003f2e000 */
[----:B------:R-:W-:Y:S01]  /*0730*/  @!P0 IMAD.MOV.U32 R3, RZ, RZ, R23 ;  /* 0x000000ffff038224 */ /* 0x000fe200078e0017 */
[----:B------:R-:W-:-:S09]  /*0740*/  @!P0 FSEL R8, R4, R27, !P1 ;  /* 0x0000001b04088208 */ /* 0x000fd20004800000 */
.L_x_30:
[----:B-1----:R-:W-:-:S04]  /*0750*/  IMAD.WIDE R14, R21, 0x4, R12 ;  /* 0x00000004150e7825 */ /* 0x002fc800078e020c */
[----:B------:R-:W-:Y:S01]  /*0760*/  VIADD R20, R20, 0x1 ;  /* 0x0000000114147836 */ /* 0x000fe20000000000 */
[----:B------:R2:W-:Y:S01]  /*0770*/  STG.E desc[UR6][R14.64], R9 ;  /* 0x000000090e007986 */ /* 0x0005e2000c101906 */
[----:B------:R-:W-:Y:S02]  /*0780*/  VIADD R7, R7, 0x1 ;  /* 0x0000000107077836 */ /* 0x000fe40000000000 */
[----:B0-----:R-:W-:Y:S01]  /*0790*/  VIADD R19, R19, 0x1 ;  /* 0x0000000113137836 */ /* 0x001fe20000000000 */
[----:B------:R-:W-:Y:S01]  /*07a0*/  ISETP.NE.AND P0, PT, R20, RZ, PT ;  /* 0x000000ff1400720c */ /* 0x000fe20003f05270 */
[----:B------:R-:W-:-:S12]  /*07b0*/  VIADD R21, R21, 0x1 ;  /* 0x0000000115157836 */ /* 0x000fd80000000000 */
[----:B--2---:R-:W-:Y:S05]  /*07c0*/  @P0 BRA `(.L_x_31) ;  /* 0xfffffffc002c0947 */ /* 0x004fea000383ffff */
[----:B------:R-:W-:-:S07]  /*07d0*/  VIADD R7, R19, 0x2 ;  /* 0x0000000213077836 */ /* 0x000fce0000000000 */
.L_x_28:
[----:B------:R-:W0:Y:S02]  /*07e0*/  LDC.64 R16, c[0x0][0x390] ;  /* 0x0000e400ff107b82 */ /* 0x000e240000000a00 */
[----:B0-----:R-:W-:-:S04]  /*07f0*/  IADD3 R17, PT, PT, R16, -0x3, -R17 ;  /* 0xfffffffd10117810 */ /* 0x001fc80007ffe811 */
[----:B------:R-:W-:-:S13]  /*0800*/  ISETP.GE.U32.AND P0, PT, R17, 0x3, PT ;  /* 0x000000031100780c */ /* 0x000fda0003f06070 */
[----:B------:R-:W-:Y:S05]  /*0810*/  @!P0 EXIT ;  /* 0x000000000000894d */ /* 0x000fea0003800000 */
[----:B------:R-:W0:Y:S01]  /*0820*/  LDC.64 R12, c[0x0][0x380] ;  /* 0x0000e000ff0c7b82 */ /* 0x000e220000000a00 */
[----:B------:R-:W1:Y:S01]  /*0830*/  LDCU.64 UR4, c[0x0][0x3b0] ;  /* 0x00007600ff0477ac */ /* 0x000e620008000a00 */
[----:B------:R-:W-:Y:S02]  /*0840*/  IMAD.IADD R22, R7, 0x1, -R16 ;  /* 0x0000000107167824 */ /* 0x000fe400078e0a10 */
[----:B------:R-:W-:-:S04]  /*0850*/  IMAD.IADD R27, R18, 0x1, R7 ;  /* 0x00000001121b7824 */ /* 0x000fc800078e0207 */
[----:B------:R-:W2:Y:S01]  /*0860*/  LDC.64 R14, c[0x0][0x388] ;  /* 0x0000e200ff0e7b82 */ /* 0x000ea20000000a00 */
[----:B-1----:R-:W-:-:S04]  /*0870*/  UIADD3 UR4, UP0, UPT, UR4, 0x8, URZ ;  /* 0x0000000804047890 */ /* 0x002fc8000ff1e0ff */
[----:B------:R-:W-:Y:S01]  /*0880*/  UIADD3.X UR5, UPT, UPT, URZ, UR5, URZ, UP0, !UPT ;  /* 0x00000005ff057290 */ /* 0x000fe200087fe4ff */
[----:B0-----:R-:W-:-:S05]  /*0890*/  IADD3 R12, P0, PT, R12, 0x8, RZ ;  /* 0x000000080c0c7810 */ /* 0x001fca0007f1e0ff */
[----:B------:R-:W-:Y:S01]  /*08a0*/  IMAD.X R13, RZ, RZ, R13, P0 ;  /* 0x000000ffff0d7224 */ /* 0x000fe200000e060d */
[----:B--2---:R-:W-:-:S04]  /*08b0*/  IADD3 R14, P1, PT, R14, 0x8, RZ ;  /* 0x000000080e0e7810 */ /* 0x004fc80007f3e0ff */
[----:B------:R-:W-:-:S09]  /*08c0*/  IADD3.X R15, PT, PT, RZ, R15, RZ, P1, !PT ;  /* 0x0000000fff0f7210 */ /* 0x000fd20000ffe4ff */
.L_x_40:
[----:B------:R-:W-:-:S04]  /*08d0*/  IMAD.WIDE R16, R7, 0x4, R12 ;  /* 0x0000000407107825 */ /* 0x000fc800078e020c */
[----:B------:R-:W-:Y:S01]  /*08e0*/  IMAD.WIDE R18, R7, 0x4, R14 ;  /* 0x0000000407127825 */ /* 0x000fe200078e020e */
[----:B0-----:R0:W5:Y:S04]  /*08f0*/  LDG.E.CONSTANT R25, desc[UR6][R16.64+-0x8] ;  /* 0xfffff80610197981 */ /* 0x001168000c1e9900 */
[----:B------:R0:W5:Y:S01]  /*0900*/  LDG.E.CONSTANT R23, desc[UR6][R18.64+-0x8] ;  /* 0xfffff80612177981 */ /* 0x000162000c1e9900 */
[----:B------:R-:W-:Y:S01]  /*0910*/  LOP3.LUT P1, RZ, R10, 0xff, RZ, 0xc0, !PT ;  /* 0x000000ff0aff7812 */ /* 0x000fe2000782c0ff */
[----:B------:R-:W-:Y:S02]  /*0920*/  VIADD R22, R22, 0x4 ;  /* 0x0000000416167836 */ /* 0x000fe40000000000 */
[----:B------:R-:W-:Y:S01]  /*0930*/  FADD R10, R8, -R9 ;  /* 0x80000009080a7221 */ /* 0x000fe20000000000 */
[----:B------:R-:W-:-:S02]  /*0940*/  IMAD.MOV.U32 R21, RZ, RZ, R3 ;  /* 0x000000ffff157224 */ /* 0x000fc400078e0003 */
[----:B------:R-:W-:Y:S02]  /*0950*/  ISETP.NE.AND P0, PT, R22, RZ, PT ;  /* 0x000000ff1600720c */ /* 0x000fe40003f05270 */
[----:B------:R-:W-:-:S05]  /*0960*/  FFMA R10, R10, R21, R9 ;  /* 0x000000150a0a7223 */ /* 0x000fca0000000009 */
[----:B0-----:R-:W-:Y:S06]  /*0970*/  @!P1 BRA `(.L_x_32) ;  /* 0x0000000000349947 */ /* 0x001fec0003800000 */
[----:B-----5:R-:W-:Y:S01]  /*0980*/  FSETP.GEU.AND P1, PT, R23, R10, PT ;  /* 0x0000000a1700720b */ /* 0x020fe20003f2e000 */
[----:B------:R-:W-:Y:S01]  /*0990*/  UPLOP3.LUT UP0, UPT, UPT, UPT, UPT, 0x80, 0x8 ;  /* 0x000000000008789c */ /* 0x000fe20003f0f070 */
[----:B------:R-:W-:Y:S02]  /*09a0*/  IMAD.MOV.U32 R3, RZ, RZ, R23 ;  /* 0x000000ffff037224 */ /* 0x000fe400078e0017 */
[----:B------:R-:W-:-:S09]  /*09b0*/  IMAD.MOV.U32 R9, RZ, RZ, R2 ;  /* 0x000000ffff097224 */ /* 0x000fd200078e0002 */
[----:B------:R-:W-:Y:S05]  /*09c0*/  @!P1 BRA `(.L_x_33) ;  /* 0x0000000000509947 */ /* 0x000fea0003800000 */
[----:B------:R-:W-:Y:S01]  /*09d0*/  FADD R3, R2, R21 ;  /* 0x0000001502037221 */ /* 0x000fe20000000000 */
[----:B------:R-:W-:Y:S01]  /*09e0*/  FSETP.GT.AND P1, PT, R25, R8, PT ;  /* 0x000000081900720b */ /* 0x000fe20003f24000 */
[----:B------:R-:W-:-:S03]  /*09f0*/  UPLOP3.LUT UP0, UPT, UPT, UPT, UPT, 0x40, 0x4 ;  /* 0x000000000004789c */ /* 0x000fc60003f0e870 */
[----:B------:R-:W-:Y:S02]  /*0a00*/  FMNMX R6, R0, R3, PT ;  /* 0x0000000300067209 */ /* 0x000fe40003800000 */
[----:B------:R-:W-:Y:S02]  /*0a10*/  FSEL R3, R25, R8, P1 ;  /* 0x0000000819037208 */ /* 0x000fe40000800000 */
[----:B------:R-:W-:Y:S02]  /*0a20*/  FMNMX3 R8, R4, R11, R10, PT ;  /* 0x0000000b04087276 */ /* 0x000fe4000380000a */
[----:B------:R-:W-:Y:S01]  /*0a30*/  FSEL R9, R6, R21, P1 ;  /* 0x0000001506097208 */ /* 0x000fe20000800000 */
[----:B------:R-:W-:Y:S06]  /*0a40*/  BRA `(.L_x_33) ;  /* 0x0000000000307947 */ /* 0x000fec0003800000 */
.L_x_32:
[----:B-----5:R-:W-:Y:S01]  /*0a50*/  FSETP.GT.AND P1, PT, R25, R10, PT ;  /* 0x0000000a1900720b */ /* 0x020fe20003f24000 */
[----:B------:R-:W-:Y:S01]  /*0a60*/  UPLOP3.LUT UP0, UPT, UPT, UPT, UPT, 0x40, 0x4 ;  /* 0x000000000004789c */ /* 0x000fe20003f0e870 */
[----:B------:R-:W-:Y:S02]  /*0a70*/  IMAD.MOV.U32 R3, RZ, RZ, R25 ;  /* 0x000000ffff037224 */ /* 0x000fe400078e0019 */
[----:B------:R-:W-:-:S09]  /*0a80*/  IMAD.MOV.U32 R9, RZ, RZ, R2 ;  /* 0x000000ffff097224 */ /* 0x000fd200078e0002 */
[----:B------:R-:W-:Y:S05]  /*0a90*/  @P1 BRA `(.L_x_33) ;  /* 0x00000000001c1947 */ /* 0x000fea0003800000 */
[----:B------:R-:W-:Y:S01]  /*0aa0*/  FSETP.GEU.AND P1, PT, R23, R8, PT ;  /* 0x000000081700720b */ /* 0x000fe20003f2e000 */
[----:B------:R-:W-:Y:S01]  /*0ab0*/  FADD R3, R2, R21 ;  /* 0x0000001502037221 */ /* 0x000fe20000000000 */
[----:B------:R-:W-:-:S11]  /*0ac0*/  UPLOP3.LUT UP0, UPT, UPT, UPT, UPT, 0x80, 0x8 ;  /* 0x000000000008789c */ /* 0x000fd60003f0f070 */
[----:B------:R-:W-:Y:S02]  /*0ad0*/  @!P1 FMNMX R21, R0, R3, PT ;  /* 0x0000000300159209 */ /* 0x000fe40003800000 */
[----:B------:R-:W-:Y:S02]  /*0ae0*/  FSEL R3, R23, R8, !P1 ;  /* 0x0000000817037208 */ /* 0x000fe40004800000 */
[----:B------:R-:W-:Y:S01]  /*0af0*/  FMNMX3 R8, R5, R6, R10, !PT ;  /* 0x0000000605087276 */ /* 0x000fe2000780000a */
[----:B------:R-:W-:-:S07]  /*0b00*/  IMAD.MOV.U32 R9, RZ, RZ, R21 ;  /* 0x000000ffff097224 */ /* 0x000fce00078e0015 */
.L_x_33:
[----:B------:R0:W5:Y:S04]  /*0b10*/  LDG.E.CONSTANT R24, desc[UR6][R16.64+-0x4] ;  /* 0xfffffc0610187981 */ /* 0x000168000c1e9900 */
[----:B------:R0:W5:Y:S01]  /*0b20*/  LDG.E.CONSTANT R26, desc[UR6][R18.64+-0x4] ;  /* 0xfffffc06121a7981 */ /* 0x000162000c1e9900 */
[----:B------:R-:W-:Y:S02]  /*0b30*/  IMAD.U32 R20, RZ, RZ, UR4 ;  /* 0x00000004ff147e24 */ /* 0x000fe4000f8e00ff */
[----:B------:R-:W-:Y:S01]  /*0b40*/  FADD R11, R3, -R8 ;  /* 0x80000008030b7221 */ /* 0x000fe20000000000 */
[----:B------:R-:W-:-:S03]  /*0b50*/  IMAD.U32 R21, RZ, RZ, UR5 ;  /* 0x00000005ff157e24 */ /* 0x000fc6000f8e00ff */
[----:B------:R-:W-:Y:S01]  /*0b60*/  FFMA R6, R11, R9, R8 ;  /* 0x000000090b067223 */ /* 0x000fe20000000008 */
[----:B------:R-:W-:-:S05]  /*0b70*/  IMAD.WIDE R20, R27, 0x4, R20 ;  /* 0x000000041b147825 */ /* 0x000fca00078e0214 */
[----:B------:R0:W-:Y:S01]  /*0b80*/  STG.E desc[UR6][R20.64+-0x8], R8 ;  /* 0xfffff80814007986 */ /* 0x0001e2000c101906 */
[----:B------:R-:W-:Y:S05]  /*0b90*/  BRA.U UP0, `(.L_x_34) ;  /* 0x0000000100347547 */ /* 0x000fea000b800000 */
[----:B-----5:R-:W-:Y:S01]  /*0ba0*/  FSETP.GEU.AND P1, PT, R26, R6, PT ;  /* 0x000000061a00720b */ /* 0x020fe20003f2e000 */
[----:B------:R-:W-:Y:S01]  /*0bb0*/  UPLOP3.LUT UP0, UPT, UPT, UPT, UPT, 0x80, 0x8 ;  /* 0x000000000008789c */ /* 0x000fe20003f0f070 */
[----:B0-----:R-:W-:Y:S01]  /*0bc0*/  MOV R8, R26 ;  /* 0x0000001a00087202 */ /* 0x001fe20000000f00 */
[----:B------:R-:W-:-:S10]  /*0bd0*/  IMAD.MOV.U32 R10, RZ, RZ, R2 ;  /* 0x000000ffff0a7224 */ /* 0x000fd400078e0002 */
        /* <DEDUP_REMOVED lines=9> */
.L_x_34:
[----:B-----5:R-:W-:Y:S01]  /*0c70*/  FSETP.GT.AND P1, PT, R24, R6, PT ;  /* 0x000000061800720b */ /* 0x020fe20003f24000 */
[----:B------:R-:W-:Y:S01]  /*0c80*/  UPLOP3.LUT UP0, UPT, UPT, UPT, UPT, 0x40, 0x4 ;  /* 0x000000000004789c */ /* 0x000fe20003f0e870 */
[----:B0-----:R-:W-:Y:S02]  /*0c90*/  IMAD.MOV.U32 R8, RZ, RZ, R24 ;  /* 0x000000ffff087224 */ /* 0x001fe400078e0018 */
[----:B------:R-:W-:-:S09]  /*0ca0*/  IMAD.MOV.U32 R10, RZ, RZ, R2 ;  /* 0x000000ffff0a7224 */ /* 0x000fd200078e0002 */
[----:B------:R-:W-:Y:S05]  /*0cb0*/  @P1 BRA `(.L_x_35) ;  /* 0x00000000001c1947 */ /* 0x000fea0003800000 */
[-C--:B------:R-:W-:Y:S01]  /*0cc0*/  FSETP.GEU.AND P1, PT, R26, R3.reuse, PT ;  /* 0x000000031a00720b */ /* 0x080fe20003f2e000 */
[----:B------:R-:W-:Y:S01]  /*0cd0*/  FADD R11, R2, R9 ;  /* 0x00000009020b7221 */ /* 0x000fe20000000000 */
[----:B------:R-:W-:Y:S02]  /*0ce0*/  UPLOP3.LUT UP0, UPT, UPT, UPT, UPT, 0x80, 0x8 ;  /* 0x000000000008789c */ /* 0x000fe40003f0f070 */
[----:B------:R-:W-:Y:S02]  /*0cf0*/  FSEL R8, R26, R3, !P1 ;  /* 0x000000031a087208 */ /* 0x000fe40004800000 */
[----:B------:R-:W-:-:S07]  /*0d00*/  FMNMX3 R3, R25, R5, R6, !PT ;  /* 0x0000000519037276 */ /* 0x000fce0007800006 */
[----:B------:R-:W-:-:S05]  /*0d10*/  @!P1 FMNMX R9, R0, R11, PT ;  /* 0x0000000b00099209 */ /* 0x000fca0003800000 */
[----:B------:R-:W-:-:S07]  /*0d20*/  IMAD.MOV.U32 R10, RZ, RZ, R9 ;  /* 0x000000ffff0a7224 */ /* 0x000fce00078e0009 */
.L_x_35:
[----:B------:R0:W5:Y:S04]  /*0d30*/  LDG.E.CONSTANT R6, desc[UR6][R16.64] ;  /* 0x0000000610067981 */ /* 0x000168000c1e9900 */
[----:B------:R0:W5:Y:S01]  /*0d40*/  LDG.E.CONSTANT R11, desc[UR6][R18.64] ;  /* 0x00000006120b7981 */ /* 0x000162000c1e9900 */
[----:B------:R-:W-:Y:S02]  /*0d50*/  IMAD.MOV.U32 R5, RZ, RZ, R10 ;  /* 0x000000ffff057224 */ /* 0x000fe400078e000a */
[--C-:B------:R-:W-:Y:S01]  /*0d60*/  FADD R4, R8, -R3.reuse ;  /* 0x8000000308047221 */ /* 0x100fe20000000000 */
[----:B------:R0:W-:Y:S03]  /*0d70*/  STG.E desc[UR6][R20.64+-0x4], R3 ;  /* 0xfffffc0314007986 */ /* 0x0001e6000c101906 */
[----:B------:R-:W-:Y:S01]  /*0d80*/  FFMA R4, R4, R5, R3 ;  /* 0x0000000504047223 */ /* 0x000fe20000000003 */
[----:B------:R-:W-:Y:S06]  /*0d90*/  BRA.U UP0, `(.L_x_36) ;  /* 0x0000000100347547 */ /* 0x000fec000b800000 */
[----:B-----5:R-:W-:Y:S01]  /*0da0*/  FSETP.GEU.AND P1, PT, R11, R4, PT ;  /* 0x000000040b00720b */ /* 0x020fe20003f2e000 */
[----:B------:R-:W-:Y:S01]  /*0db0*/  UPLOP3.LUT UP0, UPT, UPT, UPT, UPT, 0x80, 0x8 ;  /* 0x000000000008789c */ /* 0x000fe20003f0f070 */
[----:B------:R-:W-:Y:S02]  /*0dc0*/  IMAD.MOV.U32 R9, RZ, RZ, R11 ;  /* 0x000000ffff097224 */ /* 0x000fe400078e000b */
[----:B0-----:R-:W-:-:S09]  /*0dd0*/  IMAD.MOV.U32 R3, RZ, RZ, R2 ;  /* 0x000000ffff037224 */ /* 0x001fd200078e0002 */
        /* <DEDUP_REMOVED lines=9> */
.L_x_36:
[----:B-----5:R-:W-:Y:S01]  /*0e70*/  FSETP.GT.AND P1, PT, R6, R4, PT ;  /* 0x000000040600720b */ /* 0x020fe20003f24000 */
[----:B------:R-:W-:Y:S01]  /*0e80*/  UPLOP3.LUT UP0, UPT, UPT, UPT, UPT, 0x40, 0x4 ;  /* 0x000000000004789c */ /* 0x000fe20003f0e870 */
[----:B------:R-:W-:Y:S02]  /*0e90*/  IMAD.MOV.U32 R9, RZ, RZ, R6 ;  /* 0x000000ffff097224 */ /* 0x000fe400078e0006 */
[----:B0-----:R-:W-:-:S09]  /*0ea0*/  IMAD.MOV.U32 R3, RZ, RZ, R2 ;  /* 0x000000ffff037224 */ /* 0x001fd200078e0002 */
[----:B------:R-:W-:Y:S05]  /*0eb0*/  @P1 BRA `(.L_x_37) ;  /* 0x00000000001c1947 */ /* 0x000fea0003800000 */
[CC--:B------:R-:W-:Y:S01]  /*0ec0*/  FSETP.GEU.AND P1, PT, R11.reuse, R8.reuse, PT ;  /* 0x000000080b00720b */ /* 0x0c0fe20003f2e000 */
[----:B------:R-:W-:Y:S01]  /*0ed0*/  FADD R3, R2, R5 ;  /* 0x0000000502037221 */ /* 0x000fe20000000000 */
[----:B------:R-:W-:Y:S02]  /*0ee0*/  UPLOP3.LUT UP0, UPT, UPT, UPT, UPT, 0x80, 0x8 ;  /* 0x000000000008789c */ /* 0x000fe40003f0f070 */
[----:B------:R-:W-:Y:S02]  /*0ef0*/  FSEL R9, R11, R8, !P1 ;  /* 0x000000080b097208 */ /* 0x000fe40004800000 */
[----:B------:R-:W-:-:S07]  /*0f00*/  FMNMX3 R8, R24, R25, R4, !PT ;  /* 0x0000001918087276 */ /* 0x000fce0007800004 */
[----:B------:R-:W-:-:S05]  /*0f10*/  @!P1 FMNMX R5, R0, R3, PT ;  /* 0x0000000300059209 */ /* 0x000fca0003800000 */
[----:B------:R-:W-:-:S07]  /*0f20*/  IMAD.MOV.U32 R3, RZ, RZ, R5 ;  /* 0x000000ffff037224 */ /* 0x000fce00078e0005 */
.L_x_37:
[----:B------:R0:W5:Y:S04]  /*0f30*/  LDG.E.CONSTANT R5, desc[UR6][R16.64+0x4] ;  /* 0x0000040610057981 */ /* 0x000168000c1e9900 */
[----:B------:R0:W5:Y:S01]  /*0f40*/  LDG.E.CONSTANT R4, desc[UR6][R18.64+0x4] ;  /* 0x0000040612047981 */ /* 0x000162000c1e9900 */
[----:B------:R-:W-:Y:S01]  /*0f50*/  MOV R23, R3 ;  /* 0x0000000300177202 */ /* 0x000fe20000000f00 */
[--C-:B------:R-:W-:Y:S02]  /*0f60*/  FADD R3, R9, -R8.reuse ;  /* 0x8000000809037221 */ /* 0x100fe40000000000 */
[----:B------:R0:W-:Y:S02]  /*0f70*/  STG.E desc[UR6][R20.64], R8 ;  /* 0x0000000814007986 */ /* 0x0001e4000c101906 */
[----:B------:R-:W-:Y:S01]  /*0f80*/  FFMA R25, R3, R23, R8 ;  /* 0x0000001703197223 */ /* 0x000fe20000000008 */
[----:B------:R-:W-:Y:S06]  /*0f90*/  BRA.U UP0, `(.L_x_38) ;  /* 0x0000000100347547 */ /* 0x000fec000b800000 */
[----:B-----5:R-:W-:Y:S01]  /*0fa0*/  FSETP.GEU.AND P1, PT, R4, R25, PT ;  /* 0x000000190400720b */ /* 0x020fe20003f2e000 */
[----:B------:R-:W-:Y:S01]  /*0fb0*/  IMAD.MOV.U32 R3, RZ, RZ, R2 ;  /* 0x000000ffff037224 */ /* 0x000fe200078e0002 */
[----:B------:R-:W-:Y:S01]  /*0fc0*/  PRMT R10, RZ, 0x7610, R10 ;  /* 0x00007610ff0a7816 */ /* 0x000fe2000000000a */
[----:B0-----:R-:W-:-:S10]  /*0fd0*/  IMAD.MOV.U32 R8, RZ, RZ, R4 ;  /* 0x000000ffff087224 */ /* 0x001fd400078e0004 */
[----:B------:R-:W-:Y:S05]  /*0fe0*/  @!P1 BRA `(.L_x_39) ;  /* 0x0000000000509947 */ /* 0x000fea0003800000 */
[----:B------:R-:W-:Y:S01]  /*0ff0*/  FADD R3, R2, R23 ;  /* 0x0000001702037221 */ /* 0x000fe20000000000 */
[----:B------:R-:W-:Y:S01]  /*1000*/  FSETP.GT.AND P1, PT, R5, R9, PT ;  /* 0x000000090500720b */ /* 0x000fe20003f24000 */
[----:B------:R-:W-:-:S03]  /*1010*/  IMAD.MOV.U32 R10, RZ, RZ, 0x1 ;  /* 0x00000001ff0a7424 */ /* 0x000fc600078e00ff */
[----:B------:R-:W-:Y:S02]  /*1020*/  FMNMX R16, R0, R3, PT ;  /* 0x0000000300107209 */ /* 0x000fe40003800000 */
[----:B------:R-:W-:Y:S02]  /*1030*/  FSEL R8, R5, R9, P1 ;  /* 0x0000000905087208 */ /* 0x000fe40000800000 */
[----:B------:R-:W-:Y:S02]  /*1040*/  FMNMX3 R9, R11, R26, R25, PT ;  /* 0x0000001a0b097276 */ /* 0x000fe40003800019 */
[----:B------:R-:W-:Y:S01]  /*1050*/  FSEL R3, R16, R23, P1 ;  /* 0x0000001710037208 */ /* 0x000fe20000800000 */
[----:B------:R-:W-:Y:S06]  /*1060*/  BRA `(.L_x_39) ;  /* 0x0000000000307947 */ /* 0x000fec0003800000 */
.L_x_38:
[----:B-----5:R-:W-:Y:S01]  /*1070*/  FSETP.GT.AND P1, PT, R5, R25, PT ;  /* 0x000000190500720b */ /* 0x020fe20003f24000 */
[----:B------:R-:W-:Y:S02]  /*1080*/  IMAD.MOV.U32 R10, RZ, RZ, 0x1 ;  /* 0x00000001ff0a7424 */ /* 0x000fe400078e00ff */
[----:B0-----:R-:W-:Y:S01]  /*1090*/  IMAD.MOV.U32 R8, RZ, RZ, R5 ;  /* 0x000000ffff087224 */ /* 0x001fe200078e0005 */
[----:B------:R-:W-:-:S09]  /*10a0*/  FSETP.GEU.OR P3, PT, R4, R9, P1 ;  /* 0x000000090400720b */ /* 0x000fd20000f6e400 */
[----:B------:R-:W-:Y:S01]  /*10b0*/  @!P1 FADD R3, R2, R23 ;  /* 0x0000001702039221 */ /* 0x000fe20000000000 */
[----:B------:R-:W-:Y:S02]  /*10c0*/  @!P1 FSETP.GEU.AND P2, PT, R4, R9, PT ;  /* 0x000000090400920b */ /* 0x000fe40003f4e000 */
[----:B------:R-:W-:Y:S02]  /*10d0*/  @!P1 PRMT R10, RZ, 0x7610, R10 ;  /* 0x00007610ff0a9816 */ /* 0x000fe4000000000a */
[----:B------:R-:W-:Y:S01]  /*10e0*/  @!P3 FMNMX R23, R0, R3, PT ;  /* 0x000000030017b209 */ /* 0x000fe20003800000 */
[----:B------:R-:W-:Y:S01]  /*10f0*/  IMAD.MOV.U32 R3, RZ, RZ, R2 ;  /* 0x000000ffff037224 */ /* 0x000fe200078e0002 */
[----:B------:R-:W-:Y:S02]  /*1100*/  @!P1 FSEL R8, R4, R9, !P2 ;  /* 0x0000000904089208 */ /* 0x000fe40005000000 */
[----:B------:R-:W-:Y:S01]  /*1110*/  @!P1 FMNMX3 R9, R6, R24, R25, !PT ;  /* 0x0000001806099276 */ /* 0x000fe20007800019 */
[----:B------:R-:W-:-:S07]  /*1120*/  @!P1 IMAD.MOV.U32 R3, RZ, RZ, R23 ;  /* 0x000000ffff039224 */ /* 0x000fce00078e0017 */
.L_x_39:
[----:B------:R0:W-:Y:S01]  /*1130*/  STG.E desc[UR6][R20.64+0x4], R9 ;  /* 0x0000040914007986 */ /* 0x0001e2000c101906 */
[----:B------:R-:W-:Y:S02]  /*1140*/  VIADD R7, R7, 0x4 ;  /* 0x0000000407077836 */ /* 0x000fe40000000000 */
[----:B------:R-:W-:Y:S01]  /*1150*/  VIADD R27, R27, 0x4 ;  /* 0x000000041b1b7836 */ /* 0x000fe20000000000 */
[----:B------:R-:W-:Y:S06]  /*1160*/  @P0 BRA `(.L_x_40) ;  /* 0xfffffff400d80947 */ /* 0x000fec000383ffff */
[----:B------:R-:W-:Y:S05]  /*1170*/  EXIT ;  /* 0x000000000000794d */ /* 0x000fea0003800000 */
.L_x_41:
        /* <DEDUP_REMOVED lines=16> */
.L_x_43:


//--------------------- .nv.shared.reserved.0     --------------------------
	.section	.nv.shared.reserved.0,"aw",@nobits
	.weak		__nv_reservedSMEM_offset_0_alias
	.size		__nv_reservedSMEM_offset_0_alias, 0, 64
	.other		__nv_reservedSMEM_offset_0_alias,@"STO_CUDA_RESERVED_SHARED STV_DEFAULT"
__nv_reservedSMEM_offset_0_alias:
	.zero		0
	.zero		64


//--------------------- .nv.constant0.sar_many_series_one_param_time_major_f32 --------------------------
	.section	.nv.constant0.sar_many_series_one_param_time_major_f32,"a",@progbits
	.sectionflags	@""
	.align	4
.nv.constant0.sar_many_series_one_param_time_major_f32:
	.zero		944


//--------------------- .nv.constant0.sar_batch_f32 --------------------------
	.section	.nv.constant0.sar_batch_f32,"a",@progbits
	.sectionflags	@""
	.align	4
.nv.constant0.sar_batch_f32:
	.zero		952


//--------------------- SYMBOLS --------------------------

	.type		.nv.reservedSmem.offset0,@object
	.size		.nv.reservedSmem.offset0,0x4
